def matmul_kernel(
    a_ptr,
    b_ptr,
    c_ptr,
    M,
    N,
    K,
    stride_am,
    stride_ak,
    stride_bk,
    stride_bn,
    stride_cm,
    stride_cn,
    BLOCK_M: tl.constexpr,
    BLOCK_N: tl.constexpr,
    BLOCK_K: tl.constexpr,
    GROUP_M: tl.constexpr,
):
    pid = tl.program_id(axis=0)
    num_pid_m = tl.cdiv(M, BLOCK_M)
    num_pid_n = tl.cdiv(N, BLOCK_N)
    num_pid_in_group = GROUP_M * num_pid_n
    group_id = pid // num_pid_in_group
    first_pid_m = group_id * GROUP_M
    group_size_m = min(num_pid_m - first_pid_m, GROUP_M)
    pid_m = first_pid_m + ((pid % num_pid_in_group) % group_size_m)
    pid_n = (pid % num_pid_in_group) // group_size_m

    offs_am = (pid_m * BLOCK_M + tl.arange(0, BLOCK_M)) % M
    offs_bn = (pid_n * BLOCK_N + tl.arange(0, BLOCK_N)) % N
    offs_k = tl.arange(0, BLOCK_K)
    a_ptrs = a_ptr + offs_am[:, None] * stride_am + offs_k[None, :] * stride_ak
    b_ptrs = b_ptr + offs_k[:, None] * stride_bk + offs_bn[None, :] * stride_bn

    acc = tl.zeros((BLOCK_M, BLOCK_N), dtype=tl.float32)
    for kk in range(0, tl.cdiv(K, BLOCK_K)):
        a = tl.load(a_ptrs, mask=offs_k[None, :] < K - kk * BLOCK_K, other=0.0)
        b = tl.load(b_ptrs, mask=offs_k[:, None] < K - kk * BLOCK_K, other=0.0)
        acc = tl.dot(a, b, acc)
        a_ptrs += BLOCK_K * stride_ak
        b_ptrs += BLOCK_K * stride_bk

    c = acc.to(c_ptr.dtype.element_ty)
    offs_cm = pid_m * BLOCK_M + tl.arange(0, BLOCK_M)
    offs_cn = pid_n * BLOCK_N + tl.arange(0, BLOCK_N)
    c_ptrs = c_ptr + offs_cm[:, None] * stride_cm + offs_cn[None, :] * stride_cn
    mask = (offs_cm[:, None] < M) & (offs_cn[None, :] < N)
    tl.store(c_ptrs, c, mask=mask)

# config = {"BLOCK_K": 32, "BLOCK_M": 64, "BLOCK_N": 64, "GROUP_M": 8, "arch": "sm_100", "dtype": "fp16", "num_ctas": 1, "num_stages": 2, "num_warps": 8}
# arch = sm_100


// ===== COMPILED SASS (sm_100a) =====

	.target	sm_100a

	.elftype	@"ET_EXEC"


//--------------------- .note.nv.tkinfo           --------------------------
	.section	.note.nv.tkinfo,"",@"SHT_NOTE"
	.sectionflags	@"SHF_NOTE_NV_TKINFO"
	.tkinfo
        /*0018*/ 	.word	0x00000081
        /*0030*/ 	.string	""
        /*0030*/ 	.string	"ptxas-blackwell"
        /*0030*/ 	.string	"Cuda compilation tools, release 12.9, V12.9.86"
        /*0030*/ 	.string	"Build cuda_12.9.r12.9/compiler.36037853_0"
        /*0030*/ 	.string	"-v  -suppress-debug-info  -lineinfo  -arch sm_100a "



//--------------------- .note.nv.cuver            --------------------------
	.section	.note.nv.cuver,"",@"SHT_NOTE"
	.sectionflags	@"SHF_NOTE_NV_CUVER"
        /*0018*/ 	.short	0x0001
        /*001a*/ 	.short	0x0064
        /*001c*/ 	.short	0x0001
        /*001e*/ 	.short	0x0000
        /*0020*/ 	.short	0x0001
        /*0022*/ 	.short	0x0000


//--------------------- .nv.info                  --------------------------
	.section	.nv.info,"",@"SHT_CUDA_INFO"
	.align	4


	//----- nvinfo : EIATTR_REGCOUNT
	.align		4
        /*0000*/ 	.byte	0x04, 0x2f
        /*0002*/ 	.short	(.L_4 - .L_3)
	.align		4
.L_3:
        /*0004*/ 	.word	index@(matmul_kernel)
        /*0008*/ 	.word	0x00000040


	//----- nvinfo : EIATTR_FRAME_SIZE
	.align		4
.L_4:
        /*000c*/ 	.byte	0x04, 0x11
        /*000e*/ 	.short	(.L_6 - .L_5)
	.align		4
.L_5:
        /*0010*/ 	.word	index@($__internal_2_$__cuda_sm10x_tcgen05_guardrail_trap_unallocated_columns_being_dealloced)
        /*0014*/ 	.word	0x00000000


	//----- nvinfo : EIATTR_FRAME_SIZE
	.align		4
.L_6:
        /*0018*/ 	.byte	0x04, 0x11
        /*001a*/ 	.short	(.L_8 - .L_7)
	.align		4
.L_7:
        /*001c*/ 	.word	index@($__internal_1_$__cuda_sm10x_tcgen05_guardrail_trap_phase_invalid_during_alloc)
        /*0020*/ 	.word	0x00000000


	//----- nvinfo : EIATTR_FRAME_SIZE
	.align		4
.L_8:
        /*0024*/ 	.byte	0x04, 0x11
        /*0026*/ 	.short	(.L_10 - .L_9)
	.align		4
.L_9:
        /*0028*/ 	.word	index@($__internal_0_$__cuda_sm10x_tcgen05_guardrail_trap_col_being_dealloced_not_returned_by_alloc)
        /*002c*/ 	.word	0x00000000


	//----- nvinfo : EIATTR_FRAME_SIZE
	.align		4
.L_10:
        /*0030*/ 	.byte	0x04, 0x11
        /*0032*/ 	.short	(.L_12 - .L_11)
	.align		4
.L_11:
        /*0034*/ 	.word	index@(matmul_kernel)
        /*0038*/ 	.word	0x00000000


	//----- nvinfo : EIATTR_MIN_STACK_SIZE
	.align		4
.L_12:
        /*003c*/ 	.byte	0x04, 0x12
        /*003e*/ 	.short	(.L_14 - .L_13)
	.align		4
.L_13:
        /*0040*/ 	.word	index@(matmul_kernel)
        /*0044*/ 	.word	0x00000000
.L_14:


//--------------------- .nv.info.matmul_kernel    --------------------------
	.section	.nv.info.matmul_kernel,"",@"SHT_CUDA_INFO"
	.sectionflags	@""
	.align	4


	//----- nvinfo : EIATTR_CUDA_API_VERSION
	.align		4
        /*0000*/ 	.byte	0x04, 0x37
        /*0002*/ 	.short	(.L_16 - .L_15)
.L_15:
        /*0004*/ 	.word	0x00000081


	//----- nvinfo : EIATTR_KPARAM_INFO
	.align		4
.L_16:
        /*0008*/ 	.byte	0x04, 0x17
        /*000a*/ 	.short	(.L_18 - .L_17)
.L_17:
        /*000c*/ 	.word	0x00000000
        /*0010*/ 	.short	0x000d
        /*0012*/ 	.short	0x0048
        /*0014*/ 	.byte	0x00, 0xf4, 0x21, 0x00


	//----- nvinfo : EIATTR_KPARAM_INFO
	.align		4
.L_18:
        /*0018*/ 	.byte	0x04, 0x17
        /*001a*/ 	.short	(.L_20 - .L_19)
.L_19:
        /*001c*/ 	.word	0x00000000
        /*0020*/ 	.short	0x000c
        /*0022*/ 	.short	0x0040
        /*0024*/ 	.byte	0x00, 0xf4, 0x21, 0x00


	//----- nvinfo : EIATTR_KPARAM_INFO
	.align		4
.L_20:
        /*0028*/ 	.byte	0x04, 0x17
        /*002a*/ 	.short	(.L_22 - .L_21)
.L_21:
        /*002c*/ 	.word	0x00000000
        /*0030*/ 	.short	0x000b
        /*0032*/ 	.short	0x0038
        /*0034*/ 	.byte	0x00, 0xf0, 0x11, 0x00


	//----- nvinfo : EIATTR_KPARAM_INFO
	.align		4
.L_22:
        /*0038*/ 	.byte	0x04, 0x17
        /*003a*/ 	.short	(.L_24 - .L_23)
.L_23:
        /*003c*/ 	.word	0x00000000
        /*0040*/ 	.short	0x000a
        /*0042*/ 	.short	0x0034
        /*0044*/ 	.byte	0x00, 0xf0, 0x11, 0x00


	//----- nvinfo : EIATTR_KPARAM_INFO
	.align		4
.L_24:
        /*0048*/ 	.byte	0x04, 0x17
        /*004a*/ 	.short	(.L_26 - .L_25)
.L_25:
        /*004c*/ 	.word	0x00000000
        /*0050*/ 	.short	0x0009
        /*0052*/ 	.short	0x0030
        /*0054*/ 	.byte	0x00, 0xf0, 0x11, 0x00


	//----- nvinfo : EIATTR_KPARAM_INFO
	.align		4
.L_26:
        /*0058*/ 	.byte	0x04, 0x17
        /*005a*/ 	.short	(.L_28 - .L_27)
.L_27:
        /*005c*/ 	.word	0x00000000
        /*0060*/ 	.short	0x0008
        /*0062*/ 	.short	0x002c
        /*0064*/ 	.byte	0x00, 0xf0, 0x11, 0x00


	//----- nvinfo : EIATTR_KPARAM_INFO
	.align		4
.L_28:
        /*0068*/ 	.byte	0x04, 0x17
        /*006a*/ 	.short	(.L_30 - .L_29)
.L_29:
        /*006c*/ 	.word	0x00000000
        /*0070*/ 	.short	0x0007
        /*0072*/ 	.short	0x0028
        /*0074*/ 	.byte	0x00, 0xf0, 0x11, 0x00


	//----- nvinfo : EIATTR_KPARAM_INFO
	.align		4
.L_30:
        /*0078*/ 	.byte	0x04, 0x17
        /*007a*/ 	.short	(.L_32 - .L_31)
.L_31:
        /*007c*/ 	.word	0x00000000
        /*0080*/ 	.short	0x0006
        /*0082*/ 	.short	0x0024
        /*0084*/ 	.byte	0x00, 0xf0, 0x11, 0x00


	//----- nvinfo : EIATTR_KPARAM_INFO
	.align		4
.L_32:
        /*0088*/ 	.byte	0x04, 0x17
        /*008a*/ 	.short	(.L_34 - .L_33)
.L_33:
        /*008c*/ 	.word	0x00000000
        /*0090*/ 	.short	0x0005
        /*0092*/ 	.short	0x0020
        /*0094*/ 	.byte	0x00, 0xf0, 0x11, 0x00


	//----- nvinfo : EIATTR_KPARAM_INFO
	.align		4
.L_34:
        /*0098*/ 	.byte	0x04, 0x17
        /*009a*/ 	.short	(.L_36 - .L_35)
.L_35:
        /*009c*/ 	.word	0x00000000
        /*00a0*/ 	.short	0x0004
        /*00a2*/ 	.short	0x001c
        /*00a4*/ 	.byte	0x00, 0xf0, 0x11, 0x00


	//----- nvinfo : EIATTR_KPARAM_INFO
	.align		4
.L_36:
        /*00a8*/ 	.byte	0x04, 0x17
        /*00aa*/ 	.short	(.L_38 - .L_37)
.L_37:
        /*00ac*/ 	.word	0x00000000
        /*00b0*/ 	.short	0x0003
        /*00b2*/ 	.short	0x0018
        /*00b4*/ 	.byte	0x00, 0xf0, 0x11, 0x00


	//----- nvinfo : EIATTR_KPARAM_INFO
	.align		4
.L_38:
        /*00b8*/ 	.byte	0x04, 0x17
        /*00ba*/ 	.short	(.L_40 - .L_39)
.L_39:
        /*00bc*/ 	.word	0x00000000
        /*00c0*/ 	.short	0x0002
        /*00c2*/ 	.short	0x0010
        /*00c4*/ 	.byte	0x00, 0xf4, 0x21, 0x00


	//----- nvinfo : EIATTR_KPARAM_INFO
	.align		4
.L_40:
        /*00c8*/ 	.byte	0x04, 0x17
        /*00ca*/ 	.short	(.L_42 - .L_41)
.L_41:
        /*00cc*/ 	.word	0x00000000
        /*00d0*/ 	.short	0x0001
        /*00d2*/ 	.short	0x0008
        /*00d4*/ 	.byte	0x00, 0xf4, 0x21, 0x00


	//----- nvinfo : EIATTR_KPARAM_INFO
	.align		4
.L_42:
        /*00d8*/ 	.byte	0x04, 0x17
        /*00da*/ 	.short	(.L_44 - .L_43)
.L_43:
        /*00dc*/ 	.word	0x00000000
        /*00e0*/ 	.short	0x0000
        /*00e2*/ 	.short	0x0000
        /*00e4*/ 	.byte	0x00, 0xf4, 0x21, 0x00


	//----- nvinfo : EIATTR_AT_ENTRY_FRAGMENTS
	.align		4
.L_44:
        /*00e8*/ 	.byte	0x04, 0x4f
        /*00ea*/ 	.short	(.L_46 - .L_45)


	//   ....[0]....
.L_45:
        /*00ec*/ 	.word	0x00000004


	//----- nvinfo : EIATTR_RESERVED_SMEM_USED
	.align		4
.L_46:
        /*00f0*/ 	.byte	0x01, 0x41
	.zero		2


	//----- nvinfo : EIATTR_SPARSE_MMA_MASK
	.align		4
        /*00f4*/ 	.byte	0x03, 0x50
        /*00f6*/ 	.short	0x0000


	//----- nvinfo : EIATTR_TCGEN05_1CTA_USED
	.align		4
        /*00f8*/ 	.byte	0x01, 0x51
	.zero		2


	//----- nvinfo : EIATTR_MAXREG_COUNT
	.align		4
        /*00fc*/ 	.byte	0x03, 0x1b
        /*00fe*/ 	.short	0x00ff


	//----- nvinfo : EIATTR_NUM_BARRIERS
	.align		4
        /*0100*/ 	.byte	0x02, 0x4c
        /*0102*/ 	.byte	0x01
	.zero		1


	//----- nvinfo : EIATTR_INT_WARP_WIDE_INSTR_OFFSETS
	.align		4
        /*0104*/ 	.byte	0x04, 0x31
        /*0106*/ 	.short	(.L_48 - .L_47)


	//   ....[0]....
.L_47:
        /*0108*/ 	.word	0x00000bb0


	//   ....[1]....
        /*010c*/ 	.word	0x00000bc0


	//   ....[2]....
        /*0110*/ 	.word	0x00001890


	//   ....[3]....
        /*0114*/ 	.word	0x00003290


	//   ....[4]....
        /*0118*/ 	.word	0x000032e0


	//----- nvinfo : EIATTR_COOP_GROUP_MASK_REGIDS
	.align		4
.L_48:
        /*011c*/ 	.byte	0x04, 0x29
        /*011e*/ 	.short	(.L_50 - .L_49)


	//   ....[0]....
.L_49:
        /*0120*/ 	.word	0xffffffff


	//   ....[1]....
        /*0124*/ 	.word	0xffffffff


	//   ....[2]....
        /*0128*/ 	.word	0xffffffff


	//   ....[3]....
        /*012c*/ 	.word	0xffffffff


	//----- nvinfo : EIATTR_COOP_GROUP_INSTR_OFFSETS
	.align		4
.L_50:
        /*0130*/ 	.byte	0x04, 0x28
        /*0132*/ 	.short	(.L_52 - .L_51)


	//   ....[0]....
.L_51:
        /*0134*/ 	.word	0x00000070


	//   ....[1]....
        /*0138*/ 	.word	0x00000330


	//   ....[2]....
        /*013c*/ 	.word	0x00003120


	//   ....[3]....
        /*0140*/ 	.word	0x00003390


	//----- nvinfo : EIATTR_VRC_CTA_INIT_COUNT
	.align		4
.L_52:
        /*0144*/ 	.byte	0x02, 0x4a
        /*0146*/ 	.byte	0x80
	.zero		1


	//----- nvinfo : EIATTR_MBARRIER_INSTR_OFFSETS
	.align		4
        /*0148*/ 	.byte	0x04, 0x39
        /*014a*/ 	.short	(.L_54 - .L_53)


	//   ....[0]....
.L_53:
        /*014c*/ 	.word	0x00000cd0
        /*0150*/ 	.word	0x000000ff
        /*0154*/ 	.word	0x00000000
        /*0158*/ 	.short	0x0100
        /*015a*/ 	.byte	0x0f
	.zero		1


	//   ....[1]....
        /*015c*/ 	.word	0x000018d0
        /*0160*/ 	.word	0x000000ff
        /*0164*/ 	.word	0x00004008
        /*0168*/ 	.short	0x0100
        /*016a*/ 	.byte	0x0d
	.zero		1


	//   ....[2]....
        /*016c*/ 	.word	0x000020a0
        /*0170*/ 	.word	0x000000ff
        /*0174*/ 	.word	0x00000000
        /*0178*/ 	.short	0x010a
        /*017a*/ 	.byte	0x0f
	.zero		1


	//   ....[3]....
        /*017c*/ 	.word	0x00002780
        /*0180*/ 	.word	0x000000ff
        /*0184*/ 	.word	0x00000000
        /*0188*/ 	.short	0x010a
        /*018a*/ 	.byte	0x0f
	.zero		1


	//   ....[4]....
        /*018c*/ 	.word	0x00002910
        /*0190*/ 	.word	0x000000ff
        /*0194*/ 	.word	0x00004000
        /*0198*/ 	.short	0x0108
        /*019a*/ 	.byte	0x0d
	.zero		1


	//   ....[5]....
        /*019c*/ 	.word	0x00002990
        /*01a0*/ 	.word	0x000000ff
        /*01a4*/ 	.word	0x00004008
        /*01a8*/ 	.short	0x0108
        /*01aa*/ 	.byte	0x0d
	.zero		1


	//   ....[6]....
        /*01ac*/ 	.word	0x000033b0
        /*01b0*/ 	.word	0x000000ff
        /*01b4*/ 	.word	0x00000000
        /*01b8*/ 	.short	0x010a
        /*01ba*/ 	.byte	0x0f
	.zero		1


	//   ....[7]....
        /*01bc*/ 	.word	0x000033e0
        /*01c0*/ 	.word	0x000000ff
        /*01c4*/ 	.word	0x00000000
        /*01c8*/ 	.short	0x010a
        /*01ca*/ 	.byte	0x0f
	.zero		1


	//----- nvinfo : EIATTR_NUM_MBARRIERS
	.align		4
.L_54:
        /*01cc*/ 	.byte	0x03, 0x38
        /*01ce*/ 	.short	0x0002


	//----- nvinfo : EIATTR_EXIT_INSTR_OFFSETS
	.align		4
        /*01d0*/ 	.byte	0x04, 0x1c
        /*01d2*/ 	.short	(.L_56 - .L_55)


	//   ....[0]....
.L_55:
        /*01d4*/ 	.word	0x000033a0


	//----- nvinfo : EIATTR_REQNTID
	.align		4
.L_56:
        /*01d8*/ 	.byte	0x04, 0x10
        /*01da*/ 	.short	(.L_58 - .L_57)
.L_57:
        /*01dc*/ 	.word	0x00000100
        /*01e0*/ 	.word	0x00000001
        /*01e4*/ 	.word	0x00000001


	//----- nvinfo : EIATTR_CRS_STACK_SIZE
	.align		4
.L_58:
        /*01e8*/ 	.byte	0x04, 0x1e
        /*01ea*/ 	.short	(.L_60 - .L_59)
.L_59:
        /*01ec*/ 	.word	0x00000000


	//----- nvinfo : EIATTR_CBANK_PARAM_SIZE
	.align		4
.L_60:
        /*01f0*/ 	.byte	0x03, 0x19
        /*01f2*/ 	.short	0x0050


	//----- nvinfo : EIATTR_PARAM_CBANK
	.align		4
        /*01f4*/ 	.byte	0x04, 0x0a
        /*01f6*/ 	.short	(.L_62 - .L_61)
	.align		4
.L_61:
        /*01f8*/ 	.word	index@(.nv.constant0.matmul_kernel)
        /*01fc*/ 	.short	0x0380
        /*01fe*/ 	.short	0x0050


	//----- nvinfo : EIATTR_SW_WAR
	.align		4
.L_62:
        /*0200*/ 	.byte	0x04, 0x36
        /*0202*/ 	.short	(.L_64 - .L_63)
.L_63:
        /*0204*/ 	.word	0x00000008
.L_64:


//--------------------- .nv.compat                --------------------------
	.section	.nv.compat,"",@"SHT_CUDA_COMPAT_INFO"
	.align	4
        /*0000*/ 	.byte	0x02, 0x02, 0x02, 0x00, 0x02, 0x05, 0x05, 0x00, 0x02, 0x03, 0x00, 0x00, 0x02, 0x06, 0x01, 0x00


//--------------------- .nv.callgraph             --------------------------
	.section	.nv.callgraph,"",@"SHT_CUDA_CALLGRAPH"
	.align	4
	.sectionentsize	8
	.align		4
        /*0000*/ 	.word	0x00000000
	.align		4
        /*0004*/ 	.word	0xffffffff
	.align		4
        /*0008*/ 	.word	0x00000000
	.align		4
        /*000c*/ 	.word	0xfffffffe
	.align		4
        /*0010*/ 	.word	0x00000000
	.align		4
        /*0014*/ 	.word	0xfffffffd
	.align		4
        /*0018*/ 	.word	0x00000000
	.align		4
        /*001c*/ 	.word	0xfffffffc


//--------------------- .text.matmul_kernel       --------------------------
	.section	.text.matmul_kernel,"ax",@progbits
	.align	128
        .global         matmul_kernel
        .type           matmul_kernel,@function
        .size           matmul_kernel,(.L_x_20 - matmul_kernel)
        .other          matmul_kernel,@"STO_CUDA_ENTRY STV_DEFAULT"
matmul_kernel:
.text.matmul_kernel:
[----:B------:R-:W0:Y:S01]  /*0000*/  LDC R1, c[0x0][0x37c] ;  /* 0x0000df00ff017b82 */ /* 0x000e220000000800 */
[----:B------:R-:W1:Y:S01]  /*0010*/  S2R R21, SR_TID.X ;  /* 0x0000000000157919 */ /* 0x000e620000002100 */
[----:B------:R-:W2:Y:S01]  /*0020*/  LDCU.64 UR26, c[0x0][0x358] ;  /* 0x00006b00ff1a77ac */ /* 0x000ea20008000a00 */
[----:B-1----:R-:W-:-:S13]  /*0030*/  ISETP.GE.U32.AND P0, PT, R21, 0x20, PT ;  /* 0x000000201500780c */ /* 0x002fda0003f06070 */
[----:B------:R-:W-:Y:S02]  /*0040*/  VOTEU.ANY UP0, P0 ;  /* 0x0000000000ff7886 */ /* 0x000fe40000000100 */
[----:B0-2---:R-:W-:Y:S05]  /*0050*/  BRA.U UP0, `(.L_x_0) ;  /* 0x0000000100b87547 */ /* 0x005fea000b800000 */
[----:B------:R-:W0:Y:S01]  /*0060*/  S2UR UR6, SR_CgaCtaId ;  /* 0x00000000000679c3 */ /* 0x000e220000008800 */
[----:B------:R-:W-:Y:S01]  /*0070*/  NOP ;  /* 0x0000000000007918 */ /* 0x000fe20000000000 */
[----:B------:R-:W-:Y:S02]  /*0080*/  UMOV UR4, 0x40 ;  /* 0x0000004000047882 */ /* 0x000fe40000000000 */
[----:B0-----:R-:W-:-:S09]  /*0090*/  ULEA UR4, UR6, UR4, 0x18 ;  /* 0x0000000406047291 */ /* 0x001fd2000f8ec0ff */
[----:B------:R-:W0:Y:S01]  /*00a0*/  LDS.U8 R0, [UR4] ;  /* 0x00000004ff007984 */ /* 0x000e220008000000 */
[----:B------:R-:W-:Y:S02]  /*00b0*/  UMOV UR4, 0x400 ;  /* 0x0000040000047882 */ /* 0x000fe40000000000 */
[----:B------:R-:W-:Y:S01]  /*00c0*/  ULEA UR4, UR6, UR4, 0x18 ;  /* 0x0000000406047291 */ /* 0x000fe2000f8ec0ff */
[----:B0-----:R-:W-:-:S13]  /*00d0*/  ISETP.NE.AND P0, PT, R0, RZ, PT ;  /* 0x000000ff0000720c */ /* 0x001fda0003f05270 */
[----:B------:R-:W-:Y:S05]  /*00e0*/  @P0 BRA `(.L_x_1) ;  /* 0x00000000007c0947 */ /* 0x000fea0003800000 */
[----:B------:R-:W-:-:S13]  /*00f0*/  ELECT P0, URZ, PT ;  /* 0x0000000000ff782f */ /* 0x000fda0003800000 */
[----:B------:R-:W-:Y:S05]  /*0100*/  @!P0 BRA `(.L_x_2) ;  /* 0x0000000000848947 */ /* 0x000fea0003800000 */
[----:B------:R-:W-:Y:S01]  /*0110*/  UMOV UR5, 0x2 ;  /* 0x0000000200057882 */ /* 0x000fe20000000000 */
[----:B------:R-:W-:Y:S02]  /*0120*/  IMAD.MOV.U32 R4, RZ, RZ, 0x1 ;  /* 0x00000001ff047424 */ /* 0x000fe400078e00ff */
[----:B------:R-:W-:Y:S02]  /*0130*/  IMAD.MOV.U32 R5, RZ, RZ, 0x3 ;  /* 0x00000003ff057424 */ /* 0x000fe400078e00ff */
[----:B------:R-:W-:Y:S04]  /*0140*/  DEPBAR.LE SB0, 0x36 ;  /* 0x00008d800000791a */ /* 0x000fe80000000000 */
[----:B------:R-:W0:Y:S02]  /*0150*/  UTCATOMSWS.FIND_AND_SET.ALIGN UP1, UR5, UR5 ;  /* 0x00000005000575e3 */ /* 0x000e240008020800 */
[----:B0-----:R-:W-:-:S04]  /*0160*/  PLOP3.LUT P0, PT, PT, PT, UP1, 0x80, 0x8 ;  /* 0x000000000008781c */ /* 0x001fc80003f0f018 */
[----:B------:R-:W-:-:S04]  /*0170*/  SEL R0, RZ, 0xffffffff, !P0 ;  /* 0xffffffffff007807 */ /* 0x000fc80004000000 */
[----:B------:R-:W-:Y:S01]  /*0180*/  ISETP.NE.AND P0, PT, R0, RZ, PT ;  /* 0x000000ff0000720c */ /* 0x000fe20003f05270 */
[----:B------:R-:W-:-:S12]  /*0190*/  IMAD.U32 R0, RZ, RZ, UR5 ;  /* 0x00000005ff007e24 */ /* 0x000fd8000f8e00ff */
[----:B------:R-:W-:Y:S05]  /*01a0*/  @P0 BRA `(.L_x_3) ;  /* 0x0000000000240947 */ /* 0x000fea0003800000 */
.L_x_4:
[----:B------:R-:W-:Y:S05]  /*01b0*/  NANOSLEEP 0x64 ;  /* 0x000000640000795d */ /* 0x000fea0003800000 */
[----:B------:R-:W-:-:S05]  /*01c0*/  UMOV UR5, 0x2 ;  /* 0x0000000200057882 */ /* 0x000fca0000000000 */
[----:B------:R-:W-:Y:S04]  /*01d0*/  DEPBAR.LE SB0, 0x36 ;  /* 0x00008d800000791a */ /* 0x000fe80000000000 */
[----:B------:R-:W0:Y:S02]  /*01e0*/  UTCATOMSWS.FIND_AND_SET.ALIGN UP1, UR5, UR5 ;  /* 0x00000005000575e3 */ /* 0x000e240008020800 */
[----:B0-----:R-:W-:-:S04]  /*01f0*/  PLOP3.LUT P0, PT, PT, PT, UP1, 0x80, 0x8 ;  /* 0x000000000008781c */ /* 0x001fc80003f0f018 */
[----:B------:R-:W-:-:S04]  /*0200*/  SEL R0, RZ, 0xffffffff, !P0 ;  /* 0xffffffffff007807 */ /* 0x000fc80004000000 */
[----:B------:R-:W-:Y:S01]  /*0210*/  ISETP.NE.AND P0, PT, R0, RZ, PT ;  /* 0x000000ff0000720c */ /* 0x000fe20003f05270 */
[----:B------:R-:W-:-:S12]  /*0220*/  IMAD.U32 R0, RZ, RZ, UR5 ;  /* 0x00000005ff007e24 */ /* 0x000fd8000f8e00ff */
[----:B------:R-:W-:Y:S05]  /*0230*/  @!P0 BRA `(.L_x_4) ;  /* 0xfffffffc00dc8947 */ /* 0x000fea000383ffff */
.L_x_3:
[C---:B------:R-:W-:Y:S01]  /*0240*/  VIADD R3, R0.reuse, 0x10 ;  /* 0x0000001000037836 */ /* 0x040fe20000000000 */
[----:B------:R-:W-:Y:S01]  /*0250*/  UMOV UR5, 0x50 ;  /* 0x0000005000057882 */ /* 0x000fe20000000000 */
[----:B------:R-:W-:Y:S01]  /*0260*/  SHF.L.U32 R2, R5, R0, RZ ;  /* 0x0000000005027219 */ /* 0x000fe200000006ff */
[----:B------:R-:W-:Y:S01]  /*0270*/  ULEA UR5, UR6, UR5, 0x18 ;  /* 0x0000000506057291 */ /* 0x000fe2000f8ec0ff */
[----:B------:R-:W-:Y:S01]  /*0280*/  IMAD.SHL.U32 R0, R0, 0x20, RZ ;  /* 0x0000002000007824 */ /* 0x000fe200078e00ff */
[----:B------:R-:W-:-:S04]  /*0290*/  SHF.L.U32 R3, R4, R3, RZ ;  /* 0x0000000304037219 */ /* 0x000fc800000006ff */
[----:B------:R-:W-:-:S05]  /*02a0*/  LOP3.LUT R2, R3, R2, RZ, 0xfc, !PT ;  /* 0x0000000203027212 */ /* 0x000fca00078efcff */
[----:B------:R0:W-:Y:S04]  /*02b0*/  ATOMS.OR RZ, [UR5], R2 ;  /* 0x00000002ffff798c */ /* 0x0001e8000b000005 */
[----:B------:R0:W-:Y:S01]  /*02c0*/  STS [UR4], R0 ;  /* 0x00000000ff007988 */ /* 0x0001e20008000804 */
[----:B------:R-:W-:Y:S05]  /*02d0*/  BRA `(.L_x_2) ;  /* 0x0000000000107947 */ /* 0x000fea0003800000 */
.L_x_1:
[----:B------:R-:W-:Y:S01]  /*02e0*/  IMAD.MOV.U32 R0, RZ, RZ, -0x1 ;  /* 0xffffffffff007424 */ /* 0x000fe200078e00ff */
[----:B------:R-:W-:-:S04]  /*02f0*/  MOV R2, 0x320 ;  /* 0x0000032000027802 */ /* 0x000fc80000000f00 */
[----:B------:R0:W-:Y:S03]  /*0300*/  STS [UR4], R0 ;  /* 0x00000000ff007988 */ /* 0x0001e60008000804 */
[----:B0-----:R-:W-:Y:S05]  /*0310*/  CALL.REL.NOINC `($__internal_1_$__cuda_sm10x_tcgen05_guardrail_trap_phase_invalid_during_alloc) ;  /* 0x0000003000487944 */ /* 0x001fea0003c00000 */
.L_x_2:
[----:B------:R-:W-:Y:S05]  /*0320*/  WARPSYNC.ALL ;  /* 0x0000000000007948 */ /* 0x000fea0003800000 */
[----:B------:R-:W-:Y:S01]  /*0330*/  NOP ;  /* 0x0000000000007918 */ /* 0x000fe20000000000 */
.L_x_0:
[----:B------:R-:W1:Y:S01]  /*0340*/  LDC.64 R10, c[0x0][0x398] ;  /* 0x0000e600ff0a7b82 */ /* 0x000e620000000a00 */
[----:B------:R-:W2:Y:S01]  /*0350*/  S2R R5, SR_CTAID.X ;  /* 0x0000000000057919 */ /* 0x000ea20000002500 */
[----:B------:R-:W-:Y:S01]  /*0360*/  UMOV UR13, 0x400 ;  /* 0x00000400000d7882 */ /* 0x000fe20000000000 */
[----:B------:R-:W-:Y:S01]  /*0370*/  PRMT R41, RZ, 0x7610, R41 ;  /* 0x00007610ff297816 */ /* 0x000fe20000000029 */
[----:B------:R-:W-:Y:S01]  /*0380*/  UMOV UR7, 0x1 ;  /* 0x0000000100077882 */ /* 0x000fe20000000000 */
[----:B------:R-:W3:Y:S03]  /*0390*/  LDCU.128 UR8, c[0x0][0x380] ;  /* 0x00007000ff0877ac */ /* 0x000ee60008000c00 */
[----:B------:R-:W4:Y:S08]  /*03a0*/  S2UR UR6, SR_CgaCtaId ;  /* 0x00000000000679c3 */ /* 0x000f300000008800 */
[----:B------:R-:W5:Y:S01]  /*03b0*/  LDC.64 R36, c[0x0][0x3a8] ;  /* 0x0000ea00ff247b82 */ /* 0x000f620000000a00 */
[----:B01----:R-:W-:-:S07]  /*03c0*/  VIADD R0, R11, 0x3f ;  /* 0x0000003f0b007836 */ /* 0x003fce0000000000 */
[----:B------:R-:W0:Y:S01]  /*03d0*/  LDC.64 R38, c[0x0][0x3a0] ;  /* 0x0000e800ff267b82 */ /* 0x000e220000000a00 */
[----:B------:R-:W-:Y:S01]  /*03e0*/  SHF.R.S32.HI R3, RZ, 0x1f, R0 ;  /* 0x0000001fff037819 */ /* 0x000fe20000011400 */
[----:B----4-:R-:W-:-:S03]  /*03f0*/  ULEA UR13, UR6, UR13, 0x18 ;  /* 0x0000000d060d7291 */ /* 0x010fc6000f8ec0ff */
[----:B------:R-:W-:Y:S02]  /*0400*/  LEA.HI R3, R3, R0, RZ, 0x6 ;  /* 0x0000000003037211 */ /* 0x000fe400078f30ff */
[----:B--2---:R-:W-:Y:S01]  /*0410*/  IABS R8, R5 ;  /* 0x0000000500087213 */ /* 0x004fe20000000000 */
[----:B------:R-:W-:Y:S01]  /*0420*/  UIADD3 UR15, UPT, UPT, UR13, 0x4000, URZ ;  /* 0x000040000d0f7890 */ /* 0x000fe2000fffe0ff */
[----:B------:R-:W-:-:S05]  /*0430*/  SHF.R.S32.HI R3, RZ, 0x6, R3 ;  /* 0x00000006ff037819 */ /* 0x000fca0000011403 */
[----:B------:R-:W-:-:S05]  /*0440*/  IMAD.SHL.U32 R4, R3, 0x8, RZ ;  /* 0x0000000803047824 */ /* 0x000fca00078e00ff */
[-C--:B------:R-:W-:Y:S02]  /*0450*/  IABS R7, R4.reuse ;  /* 0x0000000400077213 */ /* 0x080fe40000000000 */
[----:B------:R-:W-:Y:S02]  /*0460*/  IABS R12, R4 ;  /* 0x00000004000c7213 */ /* 0x000fe40000000000 */
[----:B------:R-:W1:Y:S08]  /*0470*/  I2F.RP R0, R7 ;  /* 0x0000000700007306 */ /* 0x000e700000209400 */
[----:B-1----:R-:W1:Y:S02]  /*0480*/  MUFU.RCP R0, R0 ;  /* 0x0000000000007308 */ /* 0x002e640000001000 */
[----:B-1----:R-:W-:-:S02]  /*0490*/  VIADD R2, R0, 0xffffffe ;  /* 0x0ffffffe00027836 */ /* 0x002fc40000000000 */
[----:B------:R-:W-:-:S04]  /*04a0*/  IMAD.MOV R0, RZ, RZ, -R12 ;  /* 0x000000ffff007224 */ /* 0x000fc800078e0a0c */
[----:B------:R1:W2:Y:S02]  /*04b0*/  F2I.FTZ.U32.TRUNC.NTZ R3, R2 ;  /* 0x0000000200037305 */ /* 0x0002a4000021f000 */
[----:B-1----:R-:W-:Y:S02]  /*04c0*/  IMAD.MOV.U32 R2, RZ, RZ, RZ ;  /* 0x000000ffff027224 */ /* 0x002fe400078e00ff */
[----:B--2---:R-:W-:-:S04]  /*04d0*/  IMAD.MOV R6, RZ, RZ, -R3 ;  /* 0x000000ffff067224 */ /* 0x004fc800078e0a03 */
[----:B------:R-:W-:Y:S02]  /*04e0*/  IMAD R9, R6, R7, RZ ;  /* 0x0000000706097224 */ /* 0x000fe400078e02ff */
[----:B------:R-:W-:Y:S02]  /*04f0*/  IMAD.MOV.U32 R6, RZ, RZ, R8 ;  /* 0x000000ffff067224 */ /* 0x000fe400078e0008 */
[----:B------:R-:W-:-:S06]  /*0500*/  IMAD.HI.U32 R3, R3, R9, R2 ;  /* 0x0000000903037227 */ /* 0x000fcc00078e0002 */
[----:B------:R-:W-:-:S04]  /*0510*/  IMAD.HI.U32 R3, R3, R6, RZ ;  /* 0x0000000603037227 */ /* 0x000fc800078e00ff */
[----:B------:R-:W-:Y:S01]  /*0520*/  IMAD R0, R3, R0, R6 ;  /* 0x0000000003007224 */ /* 0x000fe200078e0206 */
[----:B------:R-:W-:Y:S04]  /*0530*/  BAR.SYNC.DEFER_BLOCKING 0x0 ;  /* 0x0000000000007b1d */ /* 0x000fe80000010000 */
[----:B------:R-:W-:-:S13]  /*0540*/  ISETP.GT.U32.AND P1, PT, R7, R0, PT ;  /* 0x000000000700720c */ /* 0x000fda0003f24070 */
[----:B------:R-:W-:Y:S02]  /*0550*/  @!P1 IMAD.IADD R0, R0, 0x1, -R7 ;  /* 0x0000000100009824 */ /* 0x000fe400078e0a07 */
[----:B------:R-:W-:Y:S01]  /*0560*/  @!P1 VIADD R3, R3, 0x1 ;  /* 0x0000000103039836 */ /* 0x000fe20000000000 */
[----:B------:R-:W-:Y:S02]  /*0570*/  ISETP.NE.AND P1, PT, R4, RZ, PT ;  /* 0x000000ff0400720c */ /* 0x000fe40003f25270 */
[----:B------:R-:W-:Y:S02]  /*0580*/  ISETP.GE.U32.AND P0, PT, R0, R7, PT ;  /* 0x000000070000720c */ /* 0x000fe40003f06070 */
[----:B------:R-:W-:-:S04]  /*0590*/  LOP3.LUT R0, R5, R4, RZ, 0x3c, !PT ;  /* 0x0000000405007212 */ /* 0x000fc800078e3cff */
[----:B------:R-:W-:Y:S01]  /*05a0*/  ISETP.GE.AND P2, PT, R0, RZ, PT ;  /* 0x000000ff0000720c */ /* 0x000fe20003f46270 */
[----:B------:R-:W-:-:S06]  /*05b0*/  VIADD R0, R10, 0x3f ;  /* 0x0000003f0a007836 */ /* 0x000fcc0000000000 */
[----:B------:R-:W-:-:S04]  /*05c0*/  @P0 VIADD R3, R3, 0x1 ;  /* 0x0000000103030836 */ /* 0x000fc80000000000 */
[----:B------:R-:W-:Y:S01]  /*05d0*/  IMAD.MOV.U32 R2, RZ, RZ, R3 ;  /* 0x000000ffff027224 */ /* 0x000fe200078e0003 */
[----:B------:R-:W-:-:S03]  /*05e0*/  SHF.R.S32.HI R3, RZ, 0x1f, R0 ;  /* 0x0000001fff037819 */ /* 0x000fc60000011400 */
[----:B------:R-:W-:Y:S01]  /*05f0*/  @!P2 IMAD.MOV R2, RZ, RZ, -R2 ;  /* 0x000000ffff02a224 */ /* 0x000fe200078e0a02 */
[----:B------:R-:W-:Y:S02]  /*0600*/  @!P1 LOP3.LUT R2, RZ, R4, RZ, 0x33, !PT ;  /* 0x00000004ff029212 */ /* 0x000fe400078e33ff */
[----:B------:R-:W-:-:S03]  /*0610*/  LEA.HI R3, R3, R0, RZ, 0x6 ;  /* 0x0000000003037211 */ /* 0x000fc600078f30ff */
[----:B------:R-:W-:Y:S02]  /*0620*/  IMAD.SHL.U32 R6, R2, 0x8, RZ ;  /* 0x0000000802067824 */ /* 0x000fe400078e00ff */
[----:B------:R-:W-:-:S03]  /*0630*/  IMAD.MOV R2, RZ, RZ, -R2 ;  /* 0x000000ffff027224 */ /* 0x000fc600078e0a02 */
[----:B------:R-:W-:Y:S01]  /*0640*/  LEA.HI.SX32 R3, R3, -R6, 0x1a ;  /* 0x8000000603037211 */ /* 0x000fe200078fd2ff */
[----:B------:R-:W-:-:S03]  /*0650*/  IMAD R8, R4, R2, R5 ;  /* 0x0000000204087224 */ /* 0x000fc600078e0205 */
[----:B------:R-:W-:-:S04]  /*0660*/  VIMNMX R13, PT, PT, R3, 0x8, PT ;  /* 0x00000008030d7848 */ /* 0x000fc80003fe0100 */
[-C--:B------:R-:W-:Y:S02]  /*0670*/  IABS R7, R13.reuse ;  /* 0x0000000d00077213 */ /* 0x080fe40000000000 */
[----:B------:R-:W-:Y:S02]  /*0680*/  IABS R4, R13 ;  /* 0x0000000d00047213 */ /* 0x000fe40000000000 */
[----:B------:R-:W1:Y:S08]  /*0690*/  I2F.RP R0, R7 ;  /* 0x0000000700007306 */ /* 0x000e700000209400 */
[----:B-1----:R-:W1:Y:S02]  /*06a0*/  MUFU.RCP R0, R0 ;  /* 0x0000000000007308 */ /* 0x002e640000001000 */
[----:B-1----:R-:W-:-:S02]  /*06b0*/  VIADD R3, R0, 0xffffffe ;  /* 0x0ffffffe00037836 */ /* 0x002fc40000000000 */
[----:B------:R-:W-:-:S04]  /*06c0*/  IMAD.MOV R0, RZ, RZ, -R4 ;  /* 0x000000ffff007224 */ /* 0x000fc800078e0a04 */
[----:B------:R-:W1:Y:S02]  /*06d0*/  F2I.FTZ.U32.TRUNC.NTZ R3, R3 ;  /* 0x0000000300037305 */ /* 0x000e64000021f000 */
[----:B-1----:R-:W-:-:S04]  /*06e0*/  IMAD.MOV R9, RZ, RZ, -R3 ;  /* 0x000000ffff097224 */ /* 0x002fc800078e0a03 */
[----:B------:R-:W-:Y:S01]  /*06f0*/  IMAD.MOV.U32 R2, RZ, RZ, R9 ;  /* 0x000000ffff027224 */ /* 0x000fe200078e0009 */
[----:B------:R-:W-:-:S03]  /*0700*/  IABS R9, R8 ;  /* 0x0000000800097213 */ /* 0x000fc60000000000 */
[----:B------:R-:W-:Y:S02]  /*0710*/  IMAD R5, R2, R7, RZ ;  /* 0x0000000702057224 */ /* 0x000fe400078e02ff */
[----:B------:R-:W-:-:S04]  /*0720*/  IMAD.MOV.U32 R2, RZ, RZ, RZ ;  /* 0x000000ffff027224 */ /* 0x000fc800078e00ff */
[----:B------:R-:W-:Y:S01]  /*0730*/  IMAD.HI.U32 R2, R3, R5, R2 ;  /* 0x0000000503027227 */ /* 0x000fe200078e0002 */
[----:B------:R-:W-:-:S05]  /*0740*/  IABS R3, R10 ;  /* 0x0000000a00037213 */ /* 0x000fca0000000000 */
[----:B------:R-:W-:-:S04]  /*0750*/  IMAD.HI.U32 R2, R2, R9, RZ ;  /* 0x0000000902027227 */ /* 0x000fc800078e00ff */
[----:B------:R-:W-:Y:S02]  /*0760*/  IMAD R0, R2, R0, R9 ;  /* 0x0000000002007224 */ /* 0x000fe400078e0209 */
[----:B------:R-:W-:-:S03]  /*0770*/  IMAD.MOV.U32 R9, RZ, RZ, R3 ;  /* 0x000000ffff097224 */ /* 0x000fc600078e0003 */
[----:B------:R-:W-:Y:S01]  /*0780*/  ISETP.GT.U32.AND P1, PT, R7, R0, PT ;  /* 0x000000000700720c */ /* 0x000fe20003f24070 */
[----:B------:R-:W1:-:S12]  /*0790*/  I2F.RP R3, R9 ;  /* 0x0000000900037306 */ /* 0x000e580000209400 */
[----:B------:R-:W-:Y:S02]  /*07a0*/  @!P1 IMAD.IADD R0, R0, 0x1, -R7 ;  /* 0x0000000100009824 */ /* 0x000fe400078e0a07 */
[----:B------:R-:W-:Y:S01]  /*07b0*/  @!P1 VIADD R2, R2, 0x1 ;  /* 0x0000000102029836 */ /* 0x000fe20000000000 */
[----:B-1----:R-:W1:Y:S01]  /*07c0*/  MUFU.RCP R3, R3 ;  /* 0x0000000300037308 */ /* 0x002e620000001000 */
[----:B------:R-:W-:Y:S02]  /*07d0*/  ISETP.NE.AND P1, PT, R13, RZ, PT ;  /* 0x000000ff0d00720c */ /* 0x000fe40003f25270 */
[----:B------:R-:W-:Y:S02]  /*07e0*/  ISETP.GE.U32.AND P0, PT, R0, R7, PT ;  /* 0x000000070000720c */ /* 0x000fe40003f06070 */
[----:B------:R-:W-:-:S04]  /*07f0*/  LOP3.LUT R0, R8, R13, RZ, 0x3c, !PT ;  /* 0x0000000d08007212 */ /* 0x000fc800078e3cff */
[----:B------:R-:W-:-:S07]  /*0800*/  ISETP.GE.AND P2, PT, R0, RZ, PT ;  /* 0x000000ff0000720c */ /* 0x000fce0003f46270 */
[----:B------:R-:W-:Y:S02]  /*0810*/  @P0 VIADD R2, R2, 0x1 ;  /* 0x0000000102020836 */ /* 0x000fe40000000000 */
[----:B-1----:R-:W-:Y:S01]  /*0820*/  VIADD R4, R3, 0xffffffe ;  /* 0x0ffffffe03047836 */ /* 0x002fe20000000000 */
[----:B------:R-:W-:-:S03]  /*0830*/  LOP3.LUT R3, R21, 0x3f, RZ, 0xc0, !PT ;  /* 0x0000003f15037812 */ /* 0x000fc600078ec0ff */
[----:B------:R1:W2:Y:S01]  /*0840*/  F2I.FTZ.U32.TRUNC.NTZ R5, R4 ;  /* 0x0000000400057305 */ /* 0x0002a2000021f000 */
[----:B------:R-:W-:Y:S01]  /*0850*/  @!P2 IMAD.MOV R2, RZ, RZ, -R2 ;  /* 0x000000ffff02a224 */ /* 0x000fe200078e0a02 */
[----:B------:R-:W-:-:S05]  /*0860*/  @!P1 LOP3.LUT R2, RZ, R13, RZ, 0x33, !PT ;  /* 0x0000000dff029212 */ /* 0x000fca00078e33ff */
[----:B------:R-:W-:Y:S02]  /*0870*/  IMAD.MOV R0, RZ, RZ, -R2 ;  /* 0x000000ffff007224 */ /* 0x000fe400078e0a02 */
[----:B-1----:R-:W-:Y:S02]  /*0880*/  IMAD.MOV.U32 R4, RZ, RZ, RZ ;  /* 0x000000ffff047224 */ /* 0x002fe400078e00ff */
[----:B------:R-:W-:Y:S02]  /*0890*/  IMAD R0, R13, R0, R8 ;  /* 0x000000000d007224 */ /* 0x000fe400078e0208 */
[----:B--2---:R-:W-:Y:S02]  /*08a0*/  IMAD.MOV R7, RZ, RZ, -R5 ;  /* 0x000000ffff077224 */ /* 0x004fe400078e0a05 */
[----:B------:R-:W-:Y:S02]  /*08b0*/  IMAD.IADD R0, R6, 0x1, R0 ;  /* 0x0000000106007824 */ /* 0x000fe400078e0200 */
[----:B------:R-:W-:-:S02]  /*08c0*/  IMAD.MOV.U32 R6, RZ, RZ, R7 ;  /* 0x000000ffff067224 */ /* 0x000fc400078e0007 */
[----:B------:R-:W-:Y:S02]  /*08d0*/  IMAD R20, R0, 0x40, R3 ;  /* 0x0000004000147824 */ /* 0x000fe400078e0203 */
[----:B------:R-:W-:-:S03]  /*08e0*/  IMAD R3, R6, R9, RZ ;  /* 0x0000000906037224 */ /* 0x000fc600078e02ff */
[----:B------:R-:W-:Y:S01]  /*08f0*/  IABS R0, R20 ;  /* 0x0000001400007213 */ /* 0x000fe20000000000 */
[----:B------:R-:W-:Y:S01]  /*0900*/  IMAD.HI.U32 R4, R5, R3, R4 ;  /* 0x0000000305047227 */ /* 0x000fe200078e0004 */
[----:B------:R-:W-:Y:S02]  /*0910*/  ISETP.GE.AND P2, PT, R20, RZ, PT ;  /* 0x000000ff1400720c */ /* 0x000fe40003f46270 */
[----:B------:R-:W-:-:S03]  /*0920*/  SHF.R.U32.HI R3, RZ, 0x5, R21 ;  /* 0x00000005ff037819 */ /* 0x000fc60000011615 */
[----:B------:R-:W-:Y:S01]  /*0930*/  IMAD.HI.U32 R4, R4, R0, RZ ;  /* 0x0000000004047227 */ /* 0x000fe200078e00ff */
[----:B------:R-:W-:Y:S02]  /*0940*/  R2UR UR16, R3 ;  /* 0x00000000031072ca */ /* 0x000fe400000e0000 */
[----:B------:R-:W-:Y:S01]  /*0950*/  SHF.R.U32.HI R3, RZ, 0x6, R21 ;  /* 0x00000006ff037819 */ /* 0x000fe20000011615 */
[----:B------:R-:W-:-:S03]  /*0960*/  IMAD.MOV R4, RZ, RZ, -R4 ;  /* 0x000000ffff047224 */ /* 0x000fc600078e0a04 */
[----:B------:R-:W-:Y:S01]  /*0970*/  SGXT.U32 R3, R3, 0x2 ;  /* 0x000000020303781a */ /* 0x000fe20000000000 */
[----:B------:R-:W-:Y:S02]  /*0980*/  IMAD R0, R9, R4, R0 ;  /* 0x0000000409007224 */ /* 0x000fe400078e0200 */
[----:B------:R-:W1:Y:S01]  /*0990*/  LDS R4, [UR13] ;  /* 0x0000000dff047984 */ /* 0x000e620008000800 */
[----:B------:R-:W-:Y:S01]  /*09a0*/  LOP3.LUT R43, R3, 0x10, RZ, 0xfc, !PT ;  /* 0x00000010032b7812 */ /* 0x000fe200078efcff */
[----:B------:R-:W-:Y:S01]  /*09b0*/  BAR.SYNC.DEFER_BLOCKING 0x0 ;  /* 0x0000000000007b1d */ /* 0x000fe20000010000 */
[----:B------:R-:W-:Y:S01]  /*09c0*/  ISETP.GT.U32.AND P0, PT, R9, R0, PT ;  /* 0x000000000900720c */ /* 0x000fe20003f04070 */
[----:B------:R-:W-:Y:S01]  /*09d0*/  USHF.L.U32 UR4, UR16, 0x15, URZ ;  /* 0x0000001510047899 */ /* 0x000fe200080006ff */
[----:B------:R-:W-:Y:S01]  /*09e0*/  LOP3.LUT R45, R3, 0x18, RZ, 0xfc, !PT ;  /* 0x00000018032d7812 */ /* 0x000fe200078efcff */
[----:B------:R-:W-:Y:S02]  /*09f0*/  USHF.L.U32 UR5, UR16, 0x3, URZ ;  /* 0x0000000310057899 */ /* 0x000fe400080006ff */
[----:B------:R-:W-:-:S02]  /*0a00*/  ULOP3.LUT UR4, UR4, 0x600000, URZ, 0xc0, !UPT ;  /* 0x0060000004047892 */ /* 0x000fc4000f8ec0ff */
[----:B------:R-:W-:-:S06]  /*0a10*/  ULOP3.LUT UR5, UR5, 0x20, URZ, 0xc0, !UPT ;  /* 0x0000002005057892 */ /* 0x000fcc000f8ec0ff */
[----:B------:R-:W-:Y:S01]  /*0a20*/  @!P0 IMAD.IADD R0, R0, 0x1, -R9 ;  /* 0x0000000100008824 */ /* 0x000fe200078e0a09 */
[----:B------:R-:W-:-:S04]  /*0a30*/  ISETP.NE.AND P0, PT, R10, RZ, PT ;  /* 0x000000ff0a00720c */ /* 0x000fc80003f05270 */
[----:B------:R-:W-:-:S13]  /*0a40*/  ISETP.GT.U32.AND P1, PT, R9, R0, PT ;  /* 0x000000000900720c */ /* 0x000fda0003f24070 */
[----:B------:R-:W-:Y:S01]  /*0a50*/  @!P1 IMAD.IADD R0, R0, 0x1, -R9 ;  /* 0x0000000100009824 */ /* 0x000fe200078e0a09 */
[----:B------:R-:W-:Y:S01]  /*0a60*/  LOP3.LUT P1, RZ, R21, 0xff, RZ, 0xc0, !PT ;  /* 0x000000ff15ff7812 */ /* 0x000fe2000782c0ff */
[----:B-----5:R-:W-:Y:S02]  /*0a70*/  IMAD R9, R3, R36, RZ ;  /* 0x0000002403097224 */ /* 0x020fe400078e02ff */
[----:B------:R-:W-:Y:S01]  /*0a80*/  @!P2 IMAD.MOV R0, RZ, RZ, -R0 ;  /* 0x000000ffff00a224 */ /* 0x000fe200078e0a00 */
[----:B------:R-:W-:Y:S01]  /*0a90*/  @!P0 LOP3.LUT R0, RZ, R10, RZ, 0x33, !PT ;  /* 0x0000000aff008212 */ /* 0x000fe200078e33ff */
[----:B------:R-:W-:Y:S01]  /*0aa0*/  IMAD R13, R36, 0x4, R9 ;  /* 0x00000004240d7824 */ /* 0x000fe200078e0209 */
[----:B-1----:R-:W-:-:S03]  /*0ab0*/  R2UR UR12, R4 ;  /* 0x00000000040c72ca */ /* 0x002fc600000e0000 */
[----:B0-----:R-:W-:Y:S02]  /*0ac0*/  IMAD R32, R0, R39, RZ ;  /* 0x0000002700207224 */ /* 0x001fe400078e02ff */
[----:B------:R-:W-:Y:S02]  /*0ad0*/  VIADD R39, R38, 0x1f ;  /* 0x0000001f26277836 */ /* 0x000fe40000000000 */
[----:B------:R-:W-:-:S03]  /*0ae0*/  IMAD R15, R36, 0x4, R13 ;  /* 0x00000004240f7824 */ /* 0x000fc600078e020d */
[----:B------:R-:W-:-:S03]  /*0af0*/  ISETP.GT.AND P0, PT, R39, 0x1f, PT ;  /* 0x0000001f2700780c */ /* 0x000fc60003f04270 */
[----:B------:R-:W-:Y:S01]  /*0b00*/  UIADD3 UR14, UPT, UPT, UR5, UR4, UR12 ;  /* 0x00000004050e7290 */ /* 0x000fe2000fffe00c */
[----:B---3--:R-:W-:Y:S11]  /*0b10*/  BRA.U UP0, `(.L_x_5) ;  /* 0x0000000100187547 */ /* 0x008ff6000b800000 */
[----:B------:R-:W-:Y:S01]  /*0b20*/  ELECT P2, URZ, PT ;  /* 0x0000000000ff782f */ /* 0x000fe20003840000 */
[----:B------:R-:W-:Y:S01]  /*0b30*/  IMAD.MOV.U32 R0, RZ, RZ, 0x1 ;  /* 0x00000001ff007424 */ /* 0x000fe200078e00ff */
[----:B------:R-:W-:Y:S01]  /*0b40*/  UMOV UR4, 0x40 ;  /* 0x0000004000047882 */ /* 0x000fe20000000000 */
[----:B------:R-:W-:Y:S01]  /*0b50*/  UVIRTCOUNT.DEALLOC.SMPOOL 0x80 ;  /* 0x000000800000784c */ /* 0x000fe20000000000 */
[----:B------:R-:W-:-:S09]  /*0b60*/  ULEA UR4, UR6, UR4, 0x18 ;  /* 0x0000000406047291 */ /* 0x000fd2000f8ec0ff */
[----:B------:R0:W-:Y:S03]  /*0b70*/  @P2 STS.U8 [UR4], R0 ;  /* 0x00000000ff002988 */ /* 0x0001e60008000004 */
.L_x_5:
[----:B------:R-:W-:Y:S01]  /*0b80*/  STTM.16dp32bit_t0_t15.x16 tmem[UR14], RZ ;  /* 0x000000ff000079ed */ /* 0x000fe20008a0000e */
[----:B------:R-:W-:Y:S01]  /*0b90*/  STTM.16dp32bit_t16_t31.x16 tmem[UR14+0x10], RZ ;  /* 0x000010ff000079ed */ /* 0x000fe20008a2000e */
[----:B------:R-:W1:Y:S02]  /*0ba0*/  FENCE.VIEW.ASYNC.T ;  /* 0x00000000000073c6 */ /* 0x000e640000000200 */
[----:B-1----:R-:W-:Y:S01]  /*0bb0*/  VOTEU.ALL UP1, P1 ;  /* 0x0000000000ff7886 */ /* 0x002fe20000820000 */
[----:B------:R-:W-:Y:S01]  /*0bc0*/  VOTEU.ALL UP2, P1 ;  /* 0x0000000000ff7886 */ /* 0x000fe20000840000 */
[----:B------:R-:W-:Y:S01]  /*0bd0*/  IMAD.SHL.U32 R35, R32, 0x2, RZ ;  /* 0x0000000220237824 */ /* 0x000fe200078e00ff */
[----:B------:R-:W-:Y:S01]  /*0be0*/  ISETP.LT.AND P2, PT, R43, R38, P0 ;  /* 0x000000262b00720c */ /* 0x000fe20000741270 */
[----:B------:R-:W-:Y:S01]  /*0bf0*/  IMAD R29, R36, 0x4, R15 ;  /* 0x00000004241d7824 */ /* 0x000fe200078e020f */
[----:B------:R-:W-:-:S04]  /*0c00*/  @!UP1 UIADD3 UR4, UPT, UPT, -UR7, 0x100000, URZ ;  /* 0x0010000007049890 */ /* 0x000fc8000fffe1ff */
[----:B------:R-:W-:Y:S02]  /*0c10*/  @!UP1 USHF.L.U32 UR5, UR4, 0xb, URZ ;  /* 0x0000000b04059899 */ /* 0x000fe400080006ff */
[----:B------:R-:W-:Y:S01]  /*0c20*/  @!UP1 USHF.L.U32 UR4, UR4, 0x1, URZ ;  /* 0x0000000104049899 */ /* 0x000fe200080006ff */
[----:B------:R-:W-:Y:S01]  /*0c30*/  BAR.SYNC.DEFER_BLOCKING 0x0 ;  /* 0x0000000000007b1d */ /* 0x000fe20000010000 */
[----:B------:R-:W-:Y:S01]  /*0c40*/  IADD3 R28, P4, PT, R35, UR8, RZ ;  /* 0x00000008231c7c10 */ /* 0x000fe2000ff9e0ff */
[----:B------:R-:W-:Y:S01]  /*0c50*/  IMAD R30, R36, 0x4, R29 ;  /* 0x00000004241e7824 */ /* 0x000fe200078e021d */
[----:B------:R-:W-:Y:S02]  /*0c60*/  ISETP.LT.AND P3, PT, R45, R38, P0 ;  /* 0x000000262d00720c */ /* 0x000fe40000761270 */
[----:B0-----:R-:W-:Y:S01]  /*0c70*/  LEA.HI.X.SX32 R0, R32, UR9, 0x1, P4 ;  /* 0x0000000920007c11 */ /* 0x001fe2000a0f0eff */
[----:B------:R-:W-:Y:S01]  /*0c80*/  IMAD R31, R36, 0x4, R30 ;  /* 0x00000004241f7824 */ /* 0x000fe200078e021e */
[----:B------:R-:W-:-:S03]  /*0c90*/  LEA R4, P4, R30, R28, 0x1 ;  /* 0x0000001c1e047211 */ /* 0x000fc600078808ff */
[----:B------:R-:W-:Y:S01]  /*0ca0*/  IMAD R33, R36, 0x4, R31 ;  /* 0x0000000424217824 */ /* 0x000fe200078e021f */
[----:B------:R-:W-:Y:S01]  /*0cb0*/  LEA.HI.X.SX32 R5, R30, R0, 0x1, P4 ;  /* 0x000000001e057211 */ /* 0x000fe200020f0eff */
[----:B------:R-:W0:Y:S02]  /*0cc0*/  FENCE.VIEW.ASYNC.S ;  /* 0x00000000000073c6 */ /* 0x000e240000000000 */
[----:B0-----:R0:W1:Y:S02]  /*0cd0*/  @!UP2 SYNCS.EXCH.64 URZ, [UR15], UR4 ;  /* 0x000000040fffa5b2 */ /* 0x0010640008000100 */
[----:B-1----:R-:W-:Y:S01]  /*0ce0*/  BAR.SYNC.DEFER_BLOCKING 0x0 ;  /* 0x0000000000007b1d */ /* 0x002fe20000010000 */
[----:B------:R-:W-:Y:S02]  /*0cf0*/  PRMT R57, RZ, 0x7610, R57 ;  /* 0x00007610ff397816 */ /* 0x000fe40000000039 */
[----:B------:R-:W-:Y:S02]  /*0d00*/  PRMT R59, RZ, 0x7610, R59 ;  /* 0x00007610ff3b7816 */ /* 0x000fe4000000003b */
[----:B------:R-:W-:-:S02]  /*0d10*/  IABS R10, R11 ;  /* 0x0000000b000a7213 */ /* 0x000fc40000000000 */
[C---:B------:R-:W-:Y:S02]  /*0d20*/  LOP3.LUT R49, R3.reuse, 0x1c, RZ, 0xfc, !PT ;  /* 0x0000001c03317812 */ /* 0x040fe400078efcff */
[----:B------:R-:W-:Y:S01]  /*0d30*/  LOP3.LUT R47, R3, 0x14, RZ, 0xfc, !PT ;  /* 0x00000014032f7812 */ /* 0x000fe200078efcff */
[----:B------:R-:W-:Y:S01]  /*0d40*/  IMAD R50, R36, 0x4, R33 ;  /* 0x0000000424327824 */ /* 0x000fe200078e0221 */
[-C--:B------:R-:W-:Y:S02]  /*0d50*/  LEA R16, P4, R31, R28.reuse, 0x1 ;  /* 0x0000001c1f107211 */ /* 0x080fe400078808ff */
[----:B------:R-:W-:Y:S02]  /*0d60*/  PRMT R60, RZ, 0x7610, R60 ;  /* 0x00007610ff3c7816 */ /* 0x000fe4000000003c */
[----:B------:R-:W-:Y:S02]  /*0d70*/  SHF.R.U32.HI R19, RZ, 0x5, R21 ;  /* 0x00000005ff137819 */ /* 0x000fe40000011615 */
[----:B------:R-:W-:Y:S01]  /*0d80*/  PRMT R40, RZ, 0x7610, R40 ;  /* 0x00007610ff287816 */ /* 0x000fe20000000028 */
[----:B------:R-:W-:Y:S01]  /*0d90*/  IMAD.SHL.U32 R2, R2, 0x40, RZ ;  /* 0x0000004002027824 */ /* 0x000fe200078e00ff */
[----:B------:R-:W-:Y:S01]  /*0da0*/  LOP3.LUT R53, R3, 0x4, RZ, 0xfc, !PT ;  /* 0x0000000403357812 */ /* 0x000fe200078efcff */
[----:B0-----:R-:W0:Y:S01]  /*0db0*/  LDCU UR4, c[0x0][0x3b0] ;  /* 0x00007600ff0477ac */ /* 0x001e220008000800 */
[----:B------:R1:W2:Y:S01]  /*0dc0*/  @P2 LDG.E.U16 R41, desc[UR26][R4.64] ;  /* 0x0000001a04292981 */ /* 0x0002a2000c1e1500 */
[----:B------:R-:W-:-:S04]  /*0dd0*/  LEA R6, P2, R33, R28, 0x1 ;  /* 0x0000001c21067211 */ /* 0x000fc800078408ff */
[----:B------:R-:W-:Y:S02]  /*0de0*/  LEA.HI.X.SX32 R7, R33, R0, 0x1, P2 ;  /* 0x0000000021077211 */ /* 0x000fe400010f0eff */
[----:B------:R-:W-:Y:S02]  /*0df0*/  ISETP.LT.AND P2, PT, R3, R38, P0 ;  /* 0x000000260300720c */ /* 0x000fe40000741270 */
[----:B-1----:R-:W-:Y:S01]  /*0e00*/  LEA R4, P5, R9, R28, 0x1 ;  /* 0x0000001c09047211 */ /* 0x002fe200078a08ff */
[----:B------:R1:W3:Y:S01]  /*0e10*/  @P3 LDG.E.U16 R57, desc[UR26][R6.64] ;  /* 0x0000001a06393981 */ /* 0x0002e2000c1e1500 */
[----:B------:R-:W4:Y:S01]  /*0e20*/  I2F.RP R18, R10 ;  /* 0x0000000a00127306 */ /* 0x000f220000209400 */
[-C--:B------:R-:W-:Y:S02]  /*0e30*/  LEA.HI.X.SX32 R17, R31, R0.reuse, 0x1, P4 ;  /* 0x000000001f117211 */ /* 0x080fe400020f0eff */
[----:B------:R-:W-:Y:S02]  /*0e40*/  LEA.HI.X.SX32 R5, R9, R0, 0x1, P5 ;  /* 0x0000000009057211 */ /* 0x000fe400028f0eff */
[----:B------:R-:W-:-:S02]  /*0e50*/  ISETP.LT.AND P5, PT, R47, R38, P0 ;  /* 0x000000262f00720c */ /* 0x000fc400007a1270 */
[-C--:B------:R-:W-:Y:S02]  /*0e60*/  LEA R14, P4, R50, R28.reuse, 0x1 ;  /* 0x0000001c320e7211 */ /* 0x080fe400078808ff */
[----:B------:R-:W5:Y:S01]  /*0e70*/  @P2 LDG.E.U16 R59, desc[UR26][R4.64] ;  /* 0x0000001a043b2981 */ /* 0x000f62000c1e1500 */
[-C--:B-1----:R-:W-:Y:S02]  /*0e80*/  LEA R6, P6, R15, R28.reuse, 0x1 ;  /* 0x0000001c0f067211 */ /* 0x082fe400078c08ff */
[----:B------:R-:W-:Y:S02]  /*0e90*/  LOP3.LUT R51, R3, 0x8, RZ, 0xfc, !PT ;  /* 0x0000000803337812 */ /* 0x000fe400078efcff */
[----:B------:R-:W-:Y:S01]  /*0ea0*/  PRMT R46, RZ, 0x7610, R46 ;  /* 0x00007610ff2e7816 */ /* 0x000fe2000000002e */
[----:B----4-:R-:W1:Y:S01]  /*0eb0*/  MUFU.RCP R18, R18 ;  /* 0x0000001200127308 */ /* 0x010e620000001000 */
[----:B------:R-:W-:Y:S02]  /*0ec0*/  LEA R8, P2, R13, R28, 0x1 ;  /* 0x0000001c0d087211 */ /* 0x000fe400078408ff */
[-C--:B------:R-:W-:Y:S01]  /*0ed0*/  LEA.HI.X.SX32 R7, R15, R0.reuse, 0x1, P6 ;  /* 0x000000000f077211 */ /* 0x080fe200030f0eff */
[----:B------:R4:W5:Y:S01]  /*0ee0*/  @P5 LDG.E.U16 R40, desc[UR26][R16.64] ;  /* 0x0000001a10285981 */ /* 0x000962000c1e1500 */
[----:B------:R-:W-:-:S02]  /*0ef0*/  LEA.HI.X.SX32 R9, R13, R0, 0x1, P2 ;  /* 0x000000000d097211 */ /* 0x000fc400010f0eff */
[----:B------:R-:W-:Y:S02]  /*0f00*/  ISETP.LT.AND P6, PT, R49, R38, P0 ;  /* 0x000000263100720c */ /* 0x000fe400007c1270 */
[----:B------:R-:W-:Y:S02]  /*0f10*/  LEA.HI.X.SX32 R15, R50, R0, 0x1, P4 ;  /* 0x00000000320f7211 */ /* 0x000fe400020f0eff */
[----:B------:R-:W-:Y:S02]  /*0f20*/  SGXT.U32 R19, R19, 0x3 ;  /* 0x000000031313781a */ /* 0x000fe40000000000 */
[-C--:B------:R-:W-:Y:S02]  /*0f30*/  ISETP.LT.AND P4, PT, R53, R38.reuse, P0 ;  /* 0x000000263500720c */ /* 0x080fe40000781270 */
[----:B------:R-:W-:Y:S01]  /*0f40*/  PRMT R34, RZ, 0x7610, R34 ;  /* 0x00007610ff227816 */ /* 0x000fe20000000022 */
[----:B-1----:R-:W-:Y:S01]  /*0f50*/  VIADD R12, R18, 0xffffffe ;  /* 0x0ffffffe120c7836 */ /* 0x002fe20000000000 */
[----:B------:R-:W-:-:S03]  /*0f60*/  ISETP.LT.AND P3, PT, R51, R38, P0 ;  /* 0x000000263300720c */ /* 0x000fc60000761270 */
[----:B------:R1:W5:Y:S01]  /*0f70*/  @P6 LDG.E.U16 R60, desc[UR26][R14.64] ;  /* 0x0000001a0e3c6981 */ /* 0x000362000c1e1500 */
[----:B------:R0:W1:Y:S01]  /*0f80*/  F2I.FTZ.U32.TRUNC.NTZ R13, R12 ;  /* 0x0000000c000d7305 */ /* 0x000062000021f000 */
[----:B----4-:R-:W-:-:S04]  /*0f90*/  LOP3.LUT R16, R2, R19, RZ, 0xfc, !PT ;  /* 0x0000001302107212 */ /* 0x010fc800078efcff */
[----:B------:R-:W4:Y:S01]  /*0fa0*/  @P4 LDG.E.U16 R34, desc[UR26][R8.64] ;  /* 0x0000001a08224981 */ /* 0x000f22000c1e1500 */
[----:B0-----:R-:W-:-:S03]  /*0fb0*/  IMAD.MOV.U32 R12, RZ, RZ, RZ ;  /* 0x000000ffff0c7224 */ /* 0x001fc600078e00ff */
[----:B------:R-:W4:Y:S01]  /*0fc0*/  @P3 LDG.E.U16 R46, desc[UR26][R6.64] ;  /* 0x0000001a062e3981 */ /* 0x000f22000c1e1500 */
[----:B-1----:R-:W-:-:S04]  /*0fd0*/  IMAD.MOV R23, RZ, RZ, -R13 ;  /* 0x000000ffff177224 */ /* 0x002fc800078e0a0d */
[----:B------:R-:W-:Y:S01]  /*0fe0*/  IMAD R15, R23, R10, RZ ;  /* 0x0000000a170f7224 */ /* 0x000fe200078e02ff */
[----:B------:R-:W-:Y:S01]  /*0ff0*/  IABS R19, R16 ;  /* 0x0000001000137213 */ /* 0x000fe20000000000 */
[----:B------:R-:W-:Y:S02]  /*1000*/  VIADD R14, R2, UR16 ;  /* 0x00000010020e7c36 */ /* 0x000fe40008000000 */
[----:B------:R-:W-:Y:S01]  /*1010*/  IMAD.HI.U32 R12, R13, R15, R12 ;  /* 0x0000000f0d0c7227 */ /* 0x000fe200078e000c */
[C---:B------:R-:W-:Y:S02]  /*1020*/  LOP3.LUT R26, R16.reuse, 0x8, RZ, 0xfc, !PT ;  /* 0x00000008101a7812 */ /* 0x040fe400078efcff */
[----:B------:R-:W-:Y:S01]  /*1030*/  LOP3.LUT R42, R16, 0x10, RZ, 0xfc, !PT ;  /* 0x00000010102a7812 */ /* 0x000fe200078efcff */
[----:B------:R-:W-:Y:S01]  /*1040*/  VIADD R24, R14, 0x18 ;  /* 0x000000180e187836 */ /* 0x000fe20000000000 */
[----:B------:R-:W-:Y:S01]  /*1050*/  IABS R17, R26 ;  /* 0x0000001a00117213 */ /* 0x000fe20000000000 */
[----:B------:R-:W-:Y:S01]  /*1060*/  IMAD.HI.U32 R13, R12, R19, RZ ;  /* 0x000000130c0d7227 */ /* 0x000fe200078e00ff */
[----:B------:R-:W-:-:S02]  /*1070*/  IABS R25, R42 ;  /* 0x0000002a00197213 */ /* 0x000fc40000000000 */
[----:B------:R-:W-:Y:S01]  /*1080*/  IABS R15, R24 ;  /* 0x00000018000f7213 */ /* 0x000fe20000000000 */
[----:B------:R-:W-:Y:S02]  /*1090*/  IMAD.MOV R13, RZ, RZ, -R13 ;  /* 0x000000ffff0d7224 */ /* 0x000fe400078e0a0d */
[----:B------:R-:W-:Y:S01]  /*10a0*/  IMAD.HI.U32 R18, R12, R17, RZ ;  /* 0x000000110c127227 */ /* 0x000fe200078e00ff */
[----:B------:R-:W-:-:S03]  /*10b0*/  LOP3.LUT R22, R16, 0x20, RZ, 0xfc, !PT ;  /* 0x0000002010167812 */ /* 0x000fc600078efcff */
[----:B------:R-:W-:Y:S02]  /*10c0*/  IMAD R13, R10, R13, R19 ;  /* 0x0000000d0a0d7224 */ /* 0x000fe400078e0213 */
[----:B------:R-:W-:Y:S02]  /*10d0*/  IMAD.MOV.U32 R19, RZ, RZ, R25 ;  /* 0x000000ffff137224 */ /* 0x000fe400078e0019 */
[----:B------:R-:W-:-:S04]  /*10e0*/  IMAD.HI.U32 R23, R12, R15, RZ ;  /* 0x0000000f0c177227 */ /* 0x000fc800078e00ff */
[----:B------:R-:W-:Y:S01]  /*10f0*/  IMAD.MOV R25, RZ, RZ, -R18 ;  /* 0x000000ffff197224 */ /* 0x000fe200078e0a12 */
[----:B------:R-:W-:Y:S01]  /*1100*/  LOP3.LUT R18, R16, 0x28, RZ, 0xfc, !PT ;  /* 0x0000002810127812 */ /* 0x000fe200078efcff */
[----:B------:R-:W-:Y:S01]  /*1110*/  IMAD.MOV R44, RZ, RZ, -R23 ;  /* 0x000000ffff2c7224 */ /* 0x000fe200078e0a17 */
[----:B------:R-:W-:Y:S01]  /*1120*/  IABS R27, R22 ;  /* 0x00000016001b7213 */ /* 0x000fe20000000000 */
[----:B------:R-:W-:Y:S01]  /*1130*/  IMAD.HI.U32 R23, R12, R19, RZ ;  /* 0x000000130c177227 */ /* 0x000fe200078e00ff */
[----:B------:R-:W-:-:S03]  /*1140*/  IABS R48, R18 ;  /* 0x0000001200307213 */ /* 0x000fc60000000000 */
[C---:B------:R-:W-:Y:S02]  /*1150*/  IMAD R15, R10.reuse, R44, R15 ;  /* 0x0000002c0a0f7224 */ /* 0x040fe400078e020f */
[----:B------:R-:W-:Y:S02]  /*1160*/  IMAD R17, R10, R25, R17 ;  /* 0x000000190a117224 */ /* 0x000fe400078e0211 */
[----:B------:R-:W-:Y:S02]  /*1170*/  IMAD.MOV R44, RZ, RZ, -R23 ;  /* 0x000000ffff2c7224 */ /* 0x000fe400078e0a17 */
[----:B------:R-:W-:-:S04]  /*1180*/  IMAD.HI.U32 R25, R12, R27, RZ ;  /* 0x0000001b0c197227 */ /* 0x000fc800078e00ff */
[----:B------:R-:W-:Y:S02]  /*1190*/  IMAD.MOV.U32 R23, RZ, RZ, R48 ;  /* 0x000000ffff177224 */ /* 0x000fe400078e0030 */
[----:B------:R-:W-:Y:S01]  /*11a0*/  IMAD R19, R10, R44, R19 ;  /* 0x0000002c0a137224 */ /* 0x000fe200078e0213 */
[----:B------:R-:W-:Y:S01]  /*11b0*/  LOP3.LUT R44, R16, 0x30, RZ, 0xfc, !PT ;  /* 0x00000030102c7812 */ /* 0x000fe200078efcff */
[----:B------:R-:W-:Y:S02]  /*11c0*/  IMAD.MOV R48, RZ, RZ, -R25 ;  /* 0x000000ffff307224 */ /* 0x000fe400078e0a19 */
[----:B------:R-:W-:Y:S01]  /*11d0*/  IMAD.HI.U32 R25, R12, R23, RZ ;  /* 0x000000170c197227 */ /* 0x000fe200078e00ff */
[----:B------:R-:W-:-:S03]  /*11e0*/  IABS R55, R44 ;  /* 0x0000002c00377213 */ /* 0x000fc60000000000 */
[----:B------:R-:W-:Y:S02]  /*11f0*/  IMAD.MOV R25, RZ, RZ, -R25 ;  /* 0x000000ffff197224 */ /* 0x000fe400078e0a19 */
[----:B------:R-:W-:Y:S01]  /*1200*/  VIADD R14, R14, 0x38 ;  /* 0x000000380e0e7836 */ /* 0x000fe20000000000 */
[C---:B------:R-:W-:Y:S01]  /*1210*/  ISETP.GT.U32.AND P4, PT, R10.reuse, R17, PT ;  /* 0x000000110a00720c */ /* 0x040fe20003f84070 */
[----:B------:R-:W-:Y:S02]  /*1220*/  IMAD R23, R10, R25, R23 ;  /* 0x000000190a177224 */ /* 0x000fe400078e0217 */
[----:B------:R-:W-:Y:S01]  /*1230*/  IMAD.HI.U32 R25, R12, R55, RZ ;  /* 0x000000370c197227 */ /* 0x000fe200078e00ff */
[----:B------:R-:W-:Y:S02]  /*1240*/  IABS R61, R14 ;  /* 0x0000000e003d7213 */ /* 0x000fe40000000000 */
[C---:B------:R-:W-:Y:S01]  /*1250*/  ISETP.GT.U32.AND P2, PT, R10.reuse, R13, PT ;  /* 0x0000000d0a00720c */ /* 0x040fe20003f44070 */
[C---:B------:R-:W-:Y:S01]  /*1260*/  IMAD R27, R10.reuse, R48, R27 ;  /* 0x000000300a1b7224 */ /* 0x040fe200078e021b */
[----:B------:R-:W-:Y:S01]  /*1270*/  ISETP.GT.U32.AND P5, PT, R10, R19, PT ;  /* 0x000000130a00720c */ /* 0x000fe20003fa4070 */
[----:B------:R-:W-:-:S02]  /*1280*/  IMAD.MOV R25, RZ, RZ, -R25 ;  /* 0x000000ffff197224 */ /* 0x000fc400078e0a19 */
[----:B------:R-:W-:Y:S01]  /*1290*/  IMAD.HI.U32 R12, R12, R61, RZ ;  /* 0x0000003d0c0c7227 */ /* 0x000fe200078e00ff */
[----:B------:R-:W-:-:S03]  /*12a0*/  ISETP.GT.U32.AND P3, PT, R10, R27, PT ;  /* 0x0000001b0a00720c */ /* 0x000fc60003f64070 */
[C---:B------:R-:W-:Y:S02]  /*12b0*/  IMAD R25, R10.reuse, R25, R55 ;  /* 0x000000190a197224 */ /* 0x040fe400078e0237 */
[----:B------:R-:W-:Y:S02]  /*12c0*/  IMAD.MOV R12, RZ, RZ, -R12 ;  /* 0x000000ffff0c7224 */ /* 0x000fe400078e0a0c */
[--C-:B------:R-:W-:Y:S01]  /*12d0*/  @!P4 IMAD.IADD R17, R17, 0x1, -R10.reuse ;  /* 0x000000011111c824 */ /* 0x100fe200078e0a0a */
[C---:B------:R-:W-:Y:S01]  /*12e0*/  ISETP.GT.U32.AND P4, PT, R10.reuse, R25, PT ;  /* 0x000000190a00720c */ /* 0x040fe20003f84070 */
[C---:B------:R-:W-:Y:S01]  /*12f0*/  IMAD R55, R10.reuse, R12, R61 ;  /* 0x0000000c0a377224 */ /* 0x040fe200078e023d */
[C---:B------:R-:W-:Y:S01]  /*1300*/  ISETP.GT.U32.AND P6, PT, R10.reuse, R15, PT ;  /* 0x0000000f0a00720c */ /* 0x040fe20003fc4070 */
[--C-:B------:R-:W-:Y:S01]  /*1310*/  @!P2 IMAD.IADD R13, R13, 0x1, -R10.reuse ;  /* 0x000000010d0da824 */ /* 0x100fe200078e0a0a */
[C---:B------:R-:W-:Y:S01]  /*1320*/  ISETP.GT.U32.AND P2, PT, R10.reuse, R23, PT ;  /* 0x000000170a00720c */ /* 0x040fe20003f44070 */
[--C-:B------:R-:W-:Y:S01]  /*1330*/  @!P5 IMAD.IADD R19, R19, 0x1, -R10.reuse ;  /* 0x000000011313d824 */ /* 0x100fe200078e0a0a */
[C---:B------:R-:W-:Y:S01]  /*1340*/  ISETP.GT.U32.AND P5, PT, R10.reuse, R55, PT ;  /* 0x000000370a00720c */ /* 0x040fe20003fa4070 */
[----:B------:R-:W-:Y:S01]  /*1350*/  @!P3 IMAD.IADD R27, R27, 0x1, -R10 ;  /* 0x000000011b1bb824 */ /* 0x000fe200078e0a0a */
[----:B------:R-:W-:-:S05]  /*1360*/  ISETP.GT.U32.AND P3, PT, R10, R13, PT ;  /* 0x0000000d0a00720c */ /* 0x000fca0003f64070 */
[--C-:B------:R-:W-:Y:S01]  /*1370*/  @!P4 IMAD.IADD R25, R25, 0x1, -R10.reuse ;  /* 0x000000011919c824 */ /* 0x100fe200078e0a0a */
[C---:B------:R-:W-:Y:S01]  /*1380*/  ISETP.GT.U32.AND P4, PT, R10.reuse, R17, PT ;  /* 0x000000110a00720c */ /* 0x040fe20003f84070 */
[--C-:B------:R-:W-:Y:S02]  /*1390*/  @!P6 IMAD.IADD R15, R15, 0x1, -R10.reuse ;  /* 0x000000010f0fe824 */ /* 0x100fe400078e0a0a */
[--C-:B------:R-:W-:Y:S02]  /*13a0*/  @!P2 IMAD.IADD R23, R23, 0x1, -R10.reuse ;  /* 0x000000011717a824 */ /* 0x100fe400078e0a0a */
[--C-:B------:R-:W-:Y:S01]  /*13b0*/  @!P5 IMAD.IADD R55, R55, 0x1, -R10.reuse ;  /* 0x000000013737d824 */ /* 0x100fe200078e0a0a */
[C---:B------:R-:W-:Y:S02]  /*13c0*/  ISETP.GT.U32.AND P2, PT, R10.reuse, R15, PT ;  /* 0x0000000f0a00720c */ /* 0x040fe40003f44070 */
[C---:B------:R-:W-:Y:S01]  /*13d0*/  ISETP.GT.U32.AND P5, PT, R10.reuse, R19, PT ;  /* 0x000000130a00720c */ /* 0x040fe20003fa4070 */
[----:B------:R-:W-:Y:S01]  /*13e0*/  @!P3 IMAD.IADD R13, R13, 0x1, -R10 ;  /* 0x000000010d0db824 */ /* 0x000fe200078e0a0a */
[----:B------:R-:W-:-:S03]  /*13f0*/  ISETP.GT.U32.AND P3, PT, R10, R27, PT ;  /* 0x0000001b0a00720c */ /* 0x000fc60003f64070 */
[----:B------:R-:W-:Y:S01]  /*1400*/  @!P4 IMAD.IADD R17, R17, 0x1, -R10 ;  /* 0x000000011111c824 */ /* 0x000fe200078e0a0a */
[----:B------:R-:W-:-:S05]  /*1410*/  ISETP.GT.U32.AND P4, PT, R10, R25, PT ;  /* 0x000000190a00720c */ /* 0x000fca0003f84070 */
[--C-:B------:R-:W-:Y:S01]  /*1420*/  @!P2 IMAD.IADD R15, R15, 0x1, -R10.reuse ;  /* 0x000000010f0fa824 */ /* 0x100fe200078e0a0a */
[C---:B------:R-:W-:Y:S01]  /*1430*/  ISETP.GT.U32.AND P2, PT, R10.reuse, R23, PT ;  /* 0x000000170a00720c */ /* 0x040fe20003f44070 */
[--C-:B------:R-:W-:Y:S01]  /*1440*/  @!P5 IMAD.IADD R19, R19, 0x1, -R10.reuse ;  /* 0x000000011313d824 */ /* 0x100fe200078e0a0a */
[----:B------:R-:W-:Y:S01]  /*1450*/  ISETP.GT.U32.AND P5, PT, R10, R55, PT ;  /* 0x000000370a00720c */ /* 0x000fe20003fa4070 */
[----:B------:R-:W-:Y:S01]  /*1460*/  @!P3 IMAD.IADD R27, R27, 0x1, -R10 ;  /* 0x000000011b1bb824 */ /* 0x000fe200078e0a0a */
[----:B------:R-:W-:-:S03]  /*1470*/  ISETP.GE.AND P3, PT, R16, RZ, PT ;  /* 0x000000ff1000720c */ /* 0x000fc60003f66270 */
[----:B------:R-:W-:Y:S01]  /*1480*/  @!P4 IMAD.IADD R25, R25, 0x1, -R10 ;  /* 0x000000011919c824 */ /* 0x000fe200078e0a0a */
[----:B------:R-:W-:-:S05]  /*1490*/  ISETP.GE.AND P4, PT, R26, RZ, PT ;  /* 0x000000ff1a00720c */ /* 0x000fca0003f86270 */
[--C-:B------:R-:W-:Y:S01]  /*14a0*/  @!P2 IMAD.IADD R23, R23, 0x1, -R10.reuse ;  /* 0x000000011717a824 */ /* 0x100fe200078e0a0a */
[----:B------:R-:W-:Y:S01]  /*14b0*/  ISETP.GE.AND P2, PT, R24, RZ, PT ;  /* 0x000000ff1800720c */ /* 0x000fe20003f46270 */
[----:B------:R-:W-:Y:S01]  /*14c0*/  @!P5 IMAD.IADD R55, R55, 0x1, -R10 ;  /* 0x000000013737d824 */ /* 0x000fe200078e0a0a */
[----:B------:R-:W-:Y:S01]  /*14d0*/  ISETP.GE.AND P5, PT, R42, RZ, PT ;  /* 0x000000ff2a00720c */ /* 0x000fe20003fa6270 */
[----:B------:R-:W-:Y:S01]  /*14e0*/  @!P3 IMAD.MOV R13, RZ, RZ, -R13 ;  /* 0x000000ffff0db224 */ /* 0x000fe200078e0a0d */
[----:B------:R-:W-:Y:S01]  /*14f0*/  ISETP.GE.AND P3, PT, R22, RZ, PT ;  /* 0x000000ff1600720c */ /* 0x000fe20003f66270 */
[----:B------:R-:W-:Y:S02]  /*1500*/  IMAD.MOV.U32 R61, RZ, RZ, R15 ;  /* 0x000000ffff3d7224 */ /* 0x000fe400078e000f */
[----:B------:R-:W-:Y:S01]  /*1510*/  @!P4 IMAD.MOV R17, RZ, RZ, -R17 ;  /* 0x000000ffff11c224 */ /* 0x000fe200078e0a11 */
[----:B------:R-:W-:Y:S01]  /*1520*/  ISETP.GE.AND P4, PT, R18, RZ, PT ;  /* 0x000000ff1200720c */ /* 0x000fe20003f86270 */
[----:B------:R-:W-:Y:S01]  /*1530*/  IMAD.MOV.U32 R15, RZ, RZ, R19 ;  /* 0x000000ffff0f7224 */ /* 0x000fe200078e0013 */
[----:B------:R-:W-:-:S03]  /*1540*/  LOP3.LUT R42, R21, 0x1f, RZ, 0xc0, !PT ;  /* 0x0000001f152a7812 */ /* 0x000fc600078ec0ff */
[----:B------:R-:W-:Y:S01]  /*1550*/  @!P2 IMAD.MOV R61, RZ, RZ, -R61 ;  /* 0x000000ffff3da224 */ /* 0x000fe200078e0a3d */
[----:B------:R-:W-:Y:S01]  /*1560*/  ISETP.GE.AND P2, PT, R14, RZ, PT ;  /* 0x000000ff0e00720c */ /* 0x000fe20003f46270 */
[----:B------:R-:W-:Y:S01]  /*1570*/  @!P5 IMAD.MOV R15, RZ, RZ, -R15 ;  /* 0x000000ffff0fd224 */ /* 0x000fe200078e0a0f */
[----:B------:R-:W-:Y:S01]  /*1580*/  ISETP.GE.AND P5, PT, R44, RZ, PT ;  /* 0x000000ff2c00720c */ /* 0x000fe20003fa6270 */
[----:B------:R-:W-:Y:S01]  /*1590*/  @!P3 IMAD.MOV R27, RZ, RZ, -R27 ;  /* 0x000000ffff1bb224 */ /* 0x000fe200078e0a1b */
[----:B------:R-:W-:Y:S01]  /*15a0*/  ISETP.NE.AND P3, PT, R11, RZ, PT ;  /* 0x000000ff0b00720c */ /* 0x000fe20003f65270 */
[----:B------:R-:W-:Y:S01]  /*15b0*/  IMAD R12, R42, R37, RZ ;  /* 0x000000252a0c7224 */ /* 0x000fe200078e02ff */
[----:B------:R-:W-:Y:S01]  /*15c0*/  LOP3.LUT R10, RZ, R11, RZ, 0x33, !PT ;  /* 0x0000000bff0a7212 */ /* 0x000fe200078e33ff */
[----:B------:R-:W-:-:S03]  /*15d0*/  @!P4 IMAD.MOV R23, RZ, RZ, -R23 ;  /* 0x000000ffff17c224 */ /* 0x000fc600078e0a17 */
[----:B------:R-:W-:Y:S02]  /*15e0*/  LEA R19, P4, R12, UR10, 0x1 ;  /* 0x0000000a0c137c11 */ /* 0x000fe4000f8808ff */
[C---:B------:R-:W-:Y:S01]  /*15f0*/  SEL R13, R10.reuse, R13, !P3 ;  /* 0x0000000d0a0d7207 */ /* 0x040fe20005800000 */
[----:B------:R-:W-:Y:S01]  /*1600*/  @!P2 IMAD.MOV R55, RZ, RZ, -R55 ;  /* 0x000000ffff37a224 */ /* 0x000fe200078e0a37 */
[----:B------:R-:W-:Y:S01]  /*1610*/  SEL R44, R10, R27, !P3 ;  /* 0x0000001b0a2c7207 */ /* 0x000fe20005800000 */
[----:B------:R-:W-:Y:S01]  /*1620*/  @!P5 IMAD.MOV R25, RZ, RZ, -R25 ;  /* 0x000000ffff19d224 */ /* 0x000fe200078e0a19 */
[----:B------:R-:W-:Y:S01]  /*1630*/  LEA.HI.X.SX32 R27, R12, UR11, 0x1, P4 ;  /* 0x0000000b0c1b7c11 */ /* 0x000fe2000a0f0eff */
[----:B------:R-:W-:Y:S01]  /*1640*/  IMAD R12, R13, UR4, RZ ;  /* 0x000000040d0c7c24 */ /* 0x000fe2000f8e02ff */
[C---:B------:R-:W-:Y:S02]  /*1650*/  SEL R26, R10.reuse, R61, !P3 ;  /* 0x0000003d0a1a7207 */ /* 0x040fe40005800000 */
[----:B------:R-:W-:-:S02]  /*1660*/  SEL R22, R10, R17, !P3 ;  /* 0x000000110a167207 */ /* 0x000fc40005800000 */
[----:B------:R-:W-:Y:S01]  /*1670*/  SEL R24, R10, R15, !P3 ;  /* 0x0000000f0a187207 */ /* 0x000fe20005800000 */
[----:B------:R-:W-:Y:S01]  /*1680*/  IMAD R26, R26, UR4, RZ ;  /* 0x000000041a1a7c24 */ /* 0x000fe2000f8e02ff */
[----:B------:R-:W-:Y:S01]  /*1690*/  SEL R48, R10, R23, !P3 ;  /* 0x000000170a307207 */ /* 0x000fe20005800000 */
[----:B------:R-:W-:Y:S01]  /*16a0*/  IMAD R22, R22, UR4, RZ ;  /* 0x0000000416167c24 */ /* 0x000fe2000f8e02ff */
[----:B------:R-:W-:Y:S01]  /*16b0*/  SEL R52, R10, R25, !P3 ;  /* 0x000000190a347207 */ /* 0x000fe20005800000 */
[----:B------:R-:W-:Y:S01]  /*16c0*/  IMAD R24, R24, UR4, RZ ;  /* 0x0000000418187c24 */ /* 0x000fe2000f8e02ff */
[----:B------:R-:W-:Y:S02]  /*16d0*/  SEL R54, R10, R55, !P3 ;  /* 0x000000370a367207 */ /* 0x000fe40005800000 */
[-C--:B------:R-:W-:Y:S01]  /*16e0*/  LEA R10, P2, R12, R19.reuse, 0x1 ;  /* 0x000000130c0a7211 */ /* 0x080fe200078408ff */
[----:B------:R-:W-:Y:S01]  /*16f0*/  IMAD R44, R44, UR4, RZ ;  /* 0x000000042c2c7c24 */ /* 0x000fe2000f8e02ff */
[----:B------:R-:W-:Y:S01]  /*1700*/  LEA R14, P5, R24, R19, 0x1 ;  /* 0x00000013180e7211 */ /* 0x000fe200078a08ff */
[----:B------:R-:W-:Y:S01]  /*1710*/  IMAD R48, R48, UR4, RZ ;  /* 0x0000000430307c24 */ /* 0x000fe2000f8e02ff */
[----:B------:R-:W-:Y:S01]  /*1720*/  LEA.HI.X.SX32 R11, R12, R27, 0x1, P2 ;  /* 0x0000001b0c0b7211 */ /* 0x000fe200010f0eff */
[----:B------:R-:W-:Y:S01]  /*1730*/  IMAD R52, R52, UR4, RZ ;  /* 0x0000000434347c24 */ /* 0x000fe2000f8e02ff */
[-C--:B------:R-:W-:Y:S01]  /*1740*/  LEA R12, P4, R22, R19.reuse, 0x1 ;  /* 0x00000013160c7211 */ /* 0x080fe200078808ff */
[----:B------:R-:W-:Y:S01]  /*1750*/  IMAD R54, R54, UR4, RZ ;  /* 0x0000000436367c24 */ /* 0x000fe2000f8e02ff */
[----:B------:R-:W-:-:S02]  /*1760*/  LEA R16, P3, R26, R19, 0x1 ;  /* 0x000000131a107211 */ /* 0x000fc400078608ff */
[----:B------:R-:W-:Y:S02]  /*1770*/  LEA R18, P2, R44, R19, 0x1 ;  /* 0x000000132c127211 */ /* 0x000fe400078408ff */
[-C--:B------:R-:W-:Y:S02]  /*1780*/  LEA.HI.X.SX32 R13, R22, R27.reuse, 0x1, P4 ;  /* 0x0000001b160d7211 */ /* 0x080fe400020f0eff */
[-C--:B------:R-:W-:Y:S02]  /*1790*/  LEA.HI.X.SX32 R15, R24, R27.reuse, 0x1, P5 ;  /* 0x0000001b180f7211 */ /* 0x080fe400028f0eff */
[----:B------:R-:W-:Y:S02]  /*17a0*/  LEA.HI.X.SX32 R17, R26, R27, 0x1, P3 ;  /* 0x0000001b1a117211 */ /* 0x000fe400018f0eff */
[-C--:B------:R-:W-:Y:S02]  /*17b0*/  LEA R22, P4, R48, R19.reuse, 0x1 ;  /* 0x0000001330167211 */ /* 0x080fe400078808ff */
[----:B------:R-:W-:-:S02]  /*17c0*/  LEA R24, P5, R52, R19, 0x1 ;  /* 0x0000001334187211 */ /* 0x000fc400078a08ff */
[----:B------:R-:W-:Y:S02]  /*17d0*/  LEA R26, P3, R54, R19, 0x1 ;  /* 0x00000013361a7211 */ /* 0x000fe400078608ff */
[----:B------:R-:W-:Y:S02]  /*17e0*/  LEA.HI.X.SX32 R19, R44, R27, 0x1, P2 ;  /* 0x0000001b2c137211 */ /* 0x000fe400010f0eff */
[----:B------:R-:W-:Y:S02]  /*17f0*/  LEA R28, P2, R29, R28, 0x1 ;  /* 0x0000001c1d1c7211 */ /* 0x000fe400078408ff */
[----:B------:R-:W-:Y:S02]  /*1800*/  LOP3.LUT R55, R3, 0xc, RZ, 0xfc, !PT ;  /* 0x0000000c03377812 */ /* 0x000fe400078efcff */
[----:B------:R-:W-:Y:S01]  /*1810*/  LOP3.LUT R44, R21, 0xc0, RZ, 0xc0, !PT ;  /* 0x000000c0152c7812 */ /* 0x000fe200078ec0ff */
[----:B------:R-:W-:-:S04]  /*1820*/  @!UP1 UIADD3 UR4, UPT, UPT, -UR7, 0x100000, URZ ;  /* 0x0010000007049890 */ /* 0x000fc8000fffe1ff */
[----:B------:R-:W-:Y:S02]  /*1830*/  @!UP1 USHF.L.U32 UR5, UR4, 0xb, URZ ;  /* 0x0000000b04059899 */ /* 0x000fe400080006ff */
[----:B------:R-:W-:Y:S01]  /*1840*/  @!UP1 USHF.L.U32 UR4, UR4, 0x1, URZ ;  /* 0x0000000104049899 */ /* 0x000fe200080006ff */
[----:B------:R-:W-:Y:S01]  /*1850*/  LEA.HI.X.SX32 R29, R29, R0, 0x1, P2 ;  /* 0x000000001d1d7211 */ /* 0x000fe200010f0eff */
[----:B------:R-:W-:Y:S01]  /*1860*/  IMAD.SHL.U32 R0, R21, 0x2, RZ ;  /* 0x0000000215007824 */ /* 0x000fe200078e00ff */
[-C--:B------:R-:W-:Y:S02]  /*1870*/  ISETP.LT.AND P2, PT, R55, R38.reuse, P0 ;  /* 0x000000263700720c */ /* 0x080fe40000741270 */
[----:B------:R-:W-:Y:S01]  /*1880*/  SHF.R.U32.HI R61, RZ, 0x2, R44 ;  /* 0x00000002ff3d7819 */ /* 0x000fe2000001162c */
[----:B------:R-:W-:Y:S01]  /*1890*/  VOTEU.ALL UP1, P1 ;  /* 0x0000000000ff7886 */ /* 0x000fe20000820000 */
[----:B------:R-:W-:Y:S02]  /*18a0*/  ISETP.LT.AND P0, PT, R42, R38, P0 ;  /* 0x000000262a00720c */ /* 0x000fe40000701270 */
[----:B------:R-:W-:-:S02]  /*18b0*/  LEA.HI.X.SX32 R23, R48, R27, 0x1, P4 ;  /* 0x0000001b30177211 */ /* 0x000fc400020f0eff */
[----:B------:R-:W-:Y:S01]  /*18c0*/  LOP3.LUT R44, R61, 0x1fe, R0, 0x78, !PT ;  /* 0x000001fe3d2c7812 */ /* 0x000fe200078e7800 */
[----:B------:R0:W1:Y:S01]  /*18d0*/  @!UP1 SYNCS.EXCH.64 URZ, [UR13+0x4008], UR4 ;  /* 0x004008040dff95b2 */ /* 0x0000620008000100 */
[----:B------:R-:W-:Y:S02]  /*18e0*/  PRMT R48, RZ, 0x7610, R48 ;  /* 0x00007610ff307816 */ /* 0x000fe40000000030 */
[-C--:B------:R-:W-:Y:S02]  /*18f0*/  LEA.HI.X.SX32 R25, R52, R27.reuse, 0x1, P5 ;  /* 0x0000001b34197211 */ /* 0x080fe400028f0eff */
[----:B------:R-:W-:Y:S02]  /*1900*/  LEA.HI.X.SX32 R27, R54, R27, 0x1, P3 ;  /* 0x0000001b361b7211 */ /* 0x000fe400018f0eff */
[----:B------:R-:W-:Y:S01]  /*1910*/  PRMT R54, RZ, 0x7610, R54 ;  /* 0x00007610ff367816 */ /* 0x000fe20000000036 */
[----:B------:R-:W4:Y:S01]  /*1920*/  @P2 LDG.E.U16 R48, desc[UR26][R28.64] ;  /* 0x0000001a1c302981 */ /* 0x000f22000c1e1500 */
[----:B------:R-:W-:-:S02]  /*1930*/  PRMT R56, RZ, 0x7610, R56 ;  /* 0x00007610ff387816 */ /* 0x000fc40000000038 */
[----:B------:R-:W-:Y:S02]  /*1940*/  PRMT R58, RZ, 0x7610, R58 ;  /* 0x00007610ff3a7816 */ /* 0x000fe4000000003a */
[----:B------:R-:W-:Y:S01]  /*1950*/  PRMT R61, RZ, 0x7610, R61 ;  /* 0x00007610ff3d7816 */ /* 0x000fe2000000003d */
[----:B------:R-:W4:Y:S01]  /*1960*/  @P0 LDG.E.U16 R54, desc[UR26][R10.64] ;  /* 0x0000001a0a360981 */ /* 0x000f22000c1e1500 */
[----:B------:R-:W-:-:S03]  /*1970*/  PRMT R52, RZ, 0x7610, R52 ;  /* 0x00007610ff347816 */ /* 0x000fc60000000034 */
[----:B--2---:R2:W-:Y:S04]  /*1980*/  STS.U16 [R44+UR13+0x800], R41 ;  /* 0x000800292c007988 */ /* 0x0045e8000800040d */
[----:B------:R-:W4:Y:S04]  /*1990*/  @P0 LDG.E.U16 R56, desc[UR26][R12.64] ;  /* 0x0000001a0c380981 */ /* 0x000f28000c1e1500 */
[----:B------:R-:W4:Y:S01]  /*19a0*/  @P0 LDG.E.U16 R58, desc[UR26][R14.64] ;  /* 0x0000001a0e3a0981 */ /* 0x000f22000c1e1500 */
[----:B--2---:R-:W-:-:S03]  /*19b0*/  PRMT R41, RZ, 0x7610, R41 ;  /* 0x00007610ff297816 */ /* 0x004fc60000000029 */
[----:B---3--:R2:W-:Y:S04]  /*19c0*/  STS.U16 [R44+UR13+0xc00], R57 ;  /* 0x000c00392c007988 */ /* 0x0085e8000800040d */
[----:B------:R-:W3:Y:S04]  /*19d0*/  @P0 LDG.E.U16 R41, desc[UR26][R16.64] ;  /* 0x0000001a10290981 */ /* 0x000ee8000c1e1500 */
[----:B-----5:R5:W-:Y:S01]  /*19e0*/  STS.U16 [R44+UR13], R59 ;  /* 0x0000003b2c007988 */ /* 0x020be2000800040d */
[----:B--2---:R-:W-:-:S03]  /*19f0*/  PRMT R57, RZ, 0x7610, R57 ;  /* 0x00007610ff397816 */ /* 0x004fc60000000039 */
[----:B------:R-:W2:Y:S04]  /*1a00*/  @P0 LDG.E.U16 R61, desc[UR26][R18.64] ;  /* 0x0000001a123d0981 */ /* 0x000ea8000c1e1500 */
[----:B------:R-:W2:Y:S01]  /*1a10*/  @P0 LDG.E.U16 R52, desc[UR26][R22.64] ;  /* 0x0000001a16340981 */ /* 0x000ea2000c1e1500 */
[----:B-----5:R-:W-:-:S03]  /*1a20*/  PRMT R59, RZ, 0x7610, R59 ;  /* 0x00007610ff3b7816 */ /* 0x020fc6000000003b */
[----:B------:R-:W5:Y:S04]  /*1a30*/  @P0 LDG.E.U16 R57, desc[UR26][R24.64] ;  /* 0x0000001a18390981 */ /* 0x000f68000c1e1500 */
[----:B------:R-:W5:Y:S04]  /*1a40*/  @P0 LDG.E.U16 R59, desc[UR26][R26.64] ;  /* 0x0000001a1a3b0981 */ /* 0x000f68000c1e1500 */
[----:B----4-:R4:W-:Y:S02]  /*1a50*/  STS.U16 [R44+UR13+0x400], R46 ;  /* 0x0004002e2c007988 */ /* 0x0109e4000800040d */
[----:B----4-:R-:W-:-:S05]  /*1a60*/  LOP3.LUT R46, R44, 0x40, RZ, 0x3c, !PT ;  /* 0x000000402c2e7812 */ /* 0x010fca00078e3cff */
[----:B------:R4:W-:Y:S04]  /*1a70*/  STS.U16 [R46+UR13+0xe00], R60 ;  /* 0x000e003c2e007988 */ /* 0x0009e8000800040d */
[----:B------:R0:W-:Y:S01]  /*1a80*/  STS.U16 [R46+UR13+0xa00], R40 ;  /* 0x000a00282e007988 */ /* 0x0001e2000800040d */
[----:B----4-:R-:W-:-:S04]  /*1a90*/  SHF.R.S32.HI R60, RZ, 0x1f, R32 ;  /* 0x0000001fff3c7819 */ /* 0x010fc80000011420 */
[----:B------:R-:W-:Y:S02]  /*1aa0*/  SHF.L.U64.HI R60, R32, 0x1, R60 ;  /* 0x00000001203c7819 */ /* 0x000fe4000001023c */
[----:B------:R-:W-:Y:S02]  /*1ab0*/  SHF.R.S32.HI R32, RZ, 0x1f, R30 ;  /* 0x0000001fff207819 */ /* 0x000fe4000001141e */
[C---:B0-----:R-:W-:Y:S01]  /*1ac0*/  LEA R40, P0, R30.reuse, R35, 0x1 ;  /* 0x000000231e287211 */ /* 0x041fe200078008ff */
[----:B------:R0:W-:Y:S03]  /*1ad0*/  STS.U16 [R46+UR13+0x200], R34 ;  /* 0x000200222e007988 */ /* 0x0001e6000800040d */
[----:B------:R-:W-:Y:S02]  /*1ae0*/  LEA.HI.X R30, R30, R60, R32, 0x1, P0 ;  /* 0x0000003c1e1e7211 */ /* 0x000fe400000f0c20 */
[----:B------:R-:W-:-:S02]  /*1af0*/  SHF.R.S32.HI R32, RZ, 0x1f, R31 ;  /* 0x0000001fff207819 */ /* 0x000fc4000001141f */
[----:B0-----:R-:W-:-:S04]  /*1b00*/  LEA R34, P0, R31, R35, 0x1 ;  /* 0x000000231f227211 */ /* 0x001fc800078008ff */
[----:B------:R-:W-:Y:S02]  /*1b10*/  LEA.HI.X R31, R31, R60, R32, 0x1, P0 ;  /* 0x0000003c1f1f7211 */ /* 0x000fe400000f0c20 */
[----:B------:R-:W-:Y:S02]  /*1b20*/  LEA R32, P0, R33, R35, 0x1 ;  /* 0x0000002321207211 */ /* 0x000fe400078008ff */
[----:B------:R-:W-:Y:S02]  /*1b30*/  IADD3 R40, P6, PT, R40, UR8, RZ ;  /* 0x0000000828287c10 */ /* 0x000fe4000ffde0ff */
[----:B------:R-:W-:Y:S02]  /*1b40*/  IADD3 R34, P5, PT, R34, UR8, RZ ;  /* 0x0000000822227c10 */ /* 0x000fe4000ffbe0ff */
[----:B------:R-:W-:Y:S01]  /*1b50*/  IADD3 R32, P4, PT, R32, UR8, RZ ;  /* 0x0000000820207c10 */ /* 0x000fe2000ff9e0ff */
[----:B------:R-:W-:Y:S01]  /*1b60*/  UMOV UR6, URZ ;  /* 0x000000ff00067c82 */ /* 0x000fe20008000000 */
[----:B------:R0:W-:Y:S04]  /*1b70*/  STS.U16 [R46+UR13+0x600], R48 ;  /* 0x000600302e007988 */ /* 0x0001e8000800040d */
[----:B------:R-:W-:Y:S01]  /*1b80*/  STS.U16 [R44+UR13+0x1000], R54 ;  /* 0x001000362c007988 */ /* 0x000fe2000800040d */
[----:B0-----:R-:W-:-:S03]  /*1b90*/  SHF.R.S32.HI R48, RZ, 0x1f, R33 ;  /* 0x0000001fff307819 */ /* 0x001fc60000011421 */
[----:B------:R-:W-:Y:S01]  /*1ba0*/  STS.U16 [R44+UR13+0x1200], R56 ;  /* 0x001200382c007988 */ /* 0x000fe2000800040d */
[----:B------:R-:W-:Y:S02]  /*1bb0*/  LEA.HI.X R33, R33, R60, R48, 0x1, P0 ;  /* 0x0000003c21217211 */ /* 0x000fe400000f0c30 */
[----:B------:R-:W-:Y:S01]  /*1bc0*/  LEA R35, P0, R50, R35, 0x1 ;  /* 0x0000002332237211 */ /* 0x000fe200078008ff */
[----:B------:R-:W-:Y:S01]  /*1bd0*/  STS.U16 [R44+UR13+0x1400], R58 ;  /* 0x0014003a2c007988 */ /* 0x000fe2000800040d */
[----:B------:R-:W-:-:S03]  /*1be0*/  SHF.R.S32.HI R48, RZ, 0x1f, R50 ;  /* 0x0000001fff307819 */ /* 0x000fc60000011432 */
[----:B---3--:R0:W-:Y:S01]  /*1bf0*/  STS.U16 [R44+UR13+0x1600], R41 ;  /* 0x001600292c007988 */ /* 0x0081e2000800040d */
[----:B------:R-:W-:-:S03]  /*1c00*/  LEA.HI.X R50, R50, R60, R48, 0x1, P0 ;  /* 0x0000003c32327211 */ /* 0x000fc600000f0c30 */
[----:B--2---:R-:W-:Y:S04]  /*1c10*/  STS.U16 [R44+UR13+0x1800], R61 ;  /* 0x0018003d2c007988 */ /* 0x004fe8000800040d */
[----:B------:R-:W-:Y:S04]  /*1c20*/  STS.U16 [R44+UR13+0x1a00], R52 ;  /* 0x001a00342c007988 */ /* 0x000fe8000800040d */
[----:B-----5:R2:W-:Y:S04]  /*1c30*/  STS.U16 [R44+UR13+0x1c00], R57 ;  /* 0x001c00392c007988 */ /* 0x0205e8000800040d */
[----:B------:R3:W-:Y:S01]  /*1c40*/  STS.U16 [R44+UR13+0x1e00], R59 ;  /* 0x001e003b2c007988 */ /* 0x0007e2000800040d */
[----:B-1----:R1:W-:Y:S06]  /*1c50*/  MEMBAR.ALL.CTA ;  /* 0x0000000000007992 */ /* 0x0023ec0000008000 */
[----:B-1----:R-:W1:Y:S01]  /*1c60*/  FENCE.VIEW.ASYNC.S ;  /* 0x00000000000073c6 */ /* 0x002e620000000000 */
[----:B------:R-:W-:Y:S01]  /*1c70*/  SHF.R.S32.HI R48, RZ, 0x1f, R39 ;  /* 0x0000001fff307819 */ /* 0x000fe20000011427 */
[----:B-1----:R-:W-:Y:S01]  /*1c80*/  BAR.SYNC.DEFER_BLOCKING 0x0 ;  /* 0x0000000000007b1d */ /* 0x002fe20000010000 */
[----:B------:R-:W-:-:S02]  /*1c90*/  ISETP.NE.U32.AND P0, PT, RZ, UR16, PT ;  /* 0x00000010ff007c0c */ /* 0x000fc4000bf05070 */
[----:B------:R-:W-:Y:S02]  /*1ca0*/  LEA.HI R48, R48, R39, RZ, 0x5 ;  /* 0x0000002730307211 */ /* 0x000fe400078f28ff */
[----:B------:R-:W-:Y:S02]  /*1cb0*/  ISETP.LT.OR P3, PT, R39, 0x20, P0 ;  /* 0x000000202700780c */ /* 0x000fe40000761670 */
[----:B------:R-:W-:Y:S02]  /*1cc0*/  SHF.R.S32.HI R48, RZ, 0x5, R48 ;  /* 0x00000005ff307819 */ /* 0x000fe40000011430 */
[----:B0-----:R-:W-:Y:S02]  /*1cd0*/  IADD3.X R41, PT, PT, R30, UR9, RZ, P6, !PT ;  /* 0x000000091e297c10 */ /* 0x001fe4000b7fe4ff */
[----:B------:R-:W-:Y:S02]  /*1ce0*/  VIMNMX R48, PT, PT, R48, 0x1, !PT ;  /* 0x0000000130307848 */ /* 0x000fe40007fe0100 */
[----:B------:R-:W-:-:S02]  /*1cf0*/  IADD3 R30, P6, PT, R35, UR8, RZ ;  /* 0x00000008231e7c10 */ /* 0x000fc4000ffde0ff */
[----:B------:R-:W-:Y:S01]  /*1d00*/  IADD3.X R35, PT, PT, R31, UR9, RZ, P5, !PT ;  /* 0x000000091f237c10 */ /* 0x000fe2000affe4ff */
[----:B------:R-:W-:Y:S01]  /*1d10*/  VIADD R48, R48, 0xffffffff ;  /* 0xffffffff30307836 */ /* 0x000fe20000000000 */
[----:B------:R-:W-:Y:S02]  /*1d20*/  IADD3.X R33, PT, PT, R33, UR9, RZ, P4, !PT ;  /* 0x0000000921217c10 */ /* 0x000fe4000a7fe4ff */
[----:B------:R-:W-:Y:S01]  /*1d30*/  IADD3.X R31, PT, PT, R50, UR9, RZ, P6, !PT ;  /* 0x00000009321f7c10 */ /* 0x000fe2000b7fe4ff */
[----:B--2---:R-:W-:Y:S01]  /*1d40*/  IMAD.SHL.U32 R57, R36, 0x20, RZ ;  /* 0x0000002024397824 */ /* 0x004fe200078e00ff */
[----:B------:R-:W-:Y:S01]  /*1d50*/  ISETP.NE.U32.AND P2, PT, R48, RZ, PT ;  /* 0x000000ff3000720c */ /* 0x000fe20003f45070 */
[----:B---3--:R-:W-:Y:S01]  /*1d60*/  IMAD.SHL.U32 R59, R37, 0x20, RZ ;  /* 0x00000020253b7824 */ /* 0x008fe200078e00ff */
[----:B------:R-:W-:Y:S11]  /*1d70*/  @P3 BRA `(.L_x_6) ;  /* 0x0000000000683947 */ /* 0x000ff60003800000 */
[----:B------:R-:W-:Y:S02]  /*1d80*/  UIADD3 UR4, UPT, UPT, UR13, 0x1000, URZ ;  /* 0x000010000d047890 */ /* 0x000fe4000fffe0ff */
[----:B------:R-:W-:Y:S02]  /*1d90*/  USHF.R.U32.HI UR8, URZ, 0x4, UR13 ;  /* 0x00000004ff087899 */ /* 0x000fe4000801160d */
[----:B------:R-:W-:Y:S02]  /*1da0*/  USHF.R.U32.HI UR4, URZ, 0x4, UR4 ;  /* 0x00000004ff047899 */ /* 0x000fe40008011604 */
[----:B------:R-:W-:Y:S02]  /*1db0*/  USGXT.U32 UR8, UR8, 0xe ;  /* 0x0000000e0808789a */ /* 0x000fe40008000000 */
[----:B------:R-:W-:Y:S01]  /*1dc0*/  USGXT.U32 UR10, UR4, 0xe ;  /* 0x0000000e040a789a */ /* 0x000fe20008000000 */
[----:B------:R-:W-:Y:S01]  /*1dd0*/  UMOV UR16, 0x80 ;  /* 0x0000008000107882 */ /* 0x000fe20000000000 */
[----:B------:R-:W-:Y:S01]  /*1de0*/  UMOV UR17, 0x40004040 ;  /* 0x4000404000117882 */ /* 0x000fe20000000000 */
[----:B------:R-:W-:Y:S01]  /*1df0*/  UMOV UR18, 0xfffffffe ;  /* 0xfffffffe00127882 */ /* 0x000fe20000000000 */
[----:B------:R-:W-:Y:S01]  /*1e00*/  UMOV UR19, 0x7fffbfdf ;  /* 0x7fffbfdf00137882 */ /* 0x000fe20000000000 */
[----:B------:R-:W-:Y:S01]  /*1e10*/  UMOV UR9, URZ ;  /* 0x000000ff00097c82 */ /* 0x000fe20008000000 */
[----:B------:R-:W-:Y:S01]  /*1e20*/  UMOV UR11, URZ ;  /* 0x000000ff000b7c82 */ /* 0x000fe20008000000 */
[----:B------:R-:W-:-:S02]  /*1e30*/  UIADD3.64 UR16, UPT, UPT, UR8, UR16, URZ ;  /* 0x0000001008107297 */ /* 0x000fc4000fffe0ff */
[----:B------:R-:W-:Y:S01]  /*1e40*/  UIADD3.64 UR18, UPT, UPT, UR10, -UR18, URZ ;  /* 0x800000120a127297 */ /* 0x000fe2000fffe0ff */
[----:B------:R-:W-:Y:S01]  /*1e50*/  UMOV UR20, 0x0 ;  /* 0x0000000000147882 */ /* 0x000fe20000000000 */
[----:B------:R-:W-:Y:S01]  /*1e60*/  UMOV UR21, 0x4108010 ;  /* 0x0410801000157882 */ /* 0x000fe20000000000 */
[----:B------:R-:W-:Y:S01]  /*1e70*/  UMOV UR4, UR15 ;  /* 0x0000000f00047c82 */ /* 0x000fe20008000000 */
[----:B------:R-:W-:Y:S01]  /*1e80*/  UMOV UR5, URZ ;  /* 0x000000ff00057c82 */ /* 0x000fe20008000000 */
[----:B------:R-:W-:Y:S01]  /*1e90*/  UMOV UR9, 0x40004040 ;  /* 0x4000404000097882 */ /* 0x000fe20000000000 */
[----:B------:R-:W-:Y:S01]  /*1ea0*/  UMOV UR11, 0x80004020 ;  /* 0x80004020000b7882 */ /* 0x000fe20000000000 */
[----:B------:R-:W-:Y:S01]  /*1eb0*/  UMOV UR22, 0x0 ;  /* 0x0000000000167882 */ /* 0x000fe20000000000 */
[----:B------:R-:W-:Y:S01]  /*1ec0*/  UMOV UR23, 0x4108010 ;  /* 0x0410801000177882 */ /* 0x000fe20000000000 */
[----:B------:R-:W-:Y:S01]  /*1ed0*/  UMOV UR4, UR4 ;  /* 0x0000000400047c82 */ /* 0x000fe20008000000 */
[----:B------:R0:W-:Y:S01]  /*1ee0*/  UTCHMMA gdesc[UR8], gdesc[UR10], tmem[UR12], tmem[UR20], idesc[UR21], !UPT ;  /* 0x00ff140a080075ea */ /* 0x0001e2000f80000c */
[----:B------:R0:W-:Y:S01]  /*1ef0*/  UTCHMMA gdesc[UR16], gdesc[UR18], tmem[UR12], tmem[UR22], idesc[UR23], UPT ;  /* 0x00ff1612100075ea */ /* 0x0001e2000b80000c */
[----:B------:R0:W-:Y:S01]  /*1f00*/  UTCBAR [UR4], URZ ;  /* 0x000000ff040073e9 */ /* 0x0001e200080000ff */
[----:B------:R-:W-:Y:S01]  /*1f10*/  NOP ;  /* 0x0000000000007918 */ /* 0x000fe20000000000 */
.L_x_6:
[----:B------:R-:W-:Y:S05]  /*1f20*/  @!P2 BRA `(.L_x_7) ;  /* 0x000000080004a947 */ /* 0x000fea0003800000 */
[----:B0-----:R-:W-:Y:S01]  /*1f30*/  UIADD3 UR4, UPT, UPT, UR13, 0x2000, URZ ;  /* 0x000020000d047890 */ /* 0x001fe2000fffe0ff */
[----:B------:R-:W-:Y:S01]  /*1f40*/  VIADD R38, R38, 0xffffffe0 ;  /* 0xffffffe026267836 */ /* 0x000fe20000000000 */
[----:B------:R-:W-:Y:S01]  /*1f50*/  UIADD3 UR5, UPT, UPT, UR13, 0x3000, URZ ;  /* 0x000030000d057890 */ /* 0x000fe2000fffe0ff */
[----:B------:R-:W-:Y:S01]  /*1f60*/  IMAD.MOV.U32 R36, RZ, RZ, R40 ;  /* 0x000000ffff247224 */ /* 0x000fe200078e0028 */
[----:B------:R-:W-:Y:S01]  /*1f70*/  USHF.R.U32.HI UR4, URZ, 0x4, UR4 ;  /* 0x00000004ff047899 */ /* 0x000fe20008011604 */
[----:B------:R-:W-:Y:S01]  /*1f80*/  IMAD.MOV.U32 R37, RZ, RZ, R41 ;  /* 0x000000ffff257224 */ /* 0x000fe200078e0029 */
        /* <DEDUP_REMOVED lines=12> */
[----:B------:R-:W-:-:S10]  /*2050*/  UMOV UR4, URZ ;  /* 0x000000ff00047c82 */ /* 0x000fd40008000000 */
.L_x_10:
[----:B------:R-:W-:Y:S01]  /*2060*/  USHF.L.U32 UR6, UR6, 0x1f, URZ ;  /* 0x0000001f06067899 */ /* 0x000fe200080006ff */
[-C--:B------:R-:W-:Y:S02]  /*2070*/  ISETP.GE.AND P3, PT, R3, R38.reuse, PT ;  /* 0x000000260300720c */ /* 0x080fe40003f66270 */
[----:B------:R-:W-:-:S03]  /*2080*/  ISETP.GE.AND P2, PT, R51, R38, PT ;  /* 0x000000263300720c */ /* 0x000fc60003f46270 */
[----:B0-----:R-:W-:-:S04]  /*2090*/  IMAD.U32 R40, RZ, RZ, UR6 ;  /* 0x00000006ff287e24 */ /* 0x001fc8000f8e00ff */
[----:B------:R-:W0:Y:S02]  /*20a0*/  SYNCS.PHASECHK.TRANS64.TRYWAIT P4, [UR15], R40 ;  /* 0x00000028ff0075a7 */ /* 0x000e24000808110f */
[----:B0-----:R-:W-:Y:S05]  /*20b0*/  @!P4 BRA `(.L_x_8) ;  /* 0x0000001000bcc947 */ /* 0x001fea0003800000 */
.L_x_16:
[-C--:B------:R-:W-:Y:S01]  /*20c0*/  ISETP.GE.AND P4, PT, R43, R38.reuse, PT ;  /* 0x000000262b00720c */ /* 0x080fe20003f86270 */
[----:B------:R-:W-:Y:S01]  /*20d0*/  IMAD.WIDE R6, R57, 0x2, R6 ;  /* 0x0000000239067825 */ /* 0x000fe200078e0206 */
[-C--:B------:R-:W-:Y:S02]  /*20e0*/  ISETP.GE.AND P5, PT, R45, R38.reuse, PT ;  /* 0x000000262d00720c */ /* 0x080fe40003fa6270 */
[----:B------:R-:W-:Y:S01]  /*20f0*/  PRMT R52, RZ, 0x7610, R52 ;  /* 0x00007610ff347816 */ /* 0x000fe20000000034 */
[C---:B------:R-:W-:Y:S01]  /*2100*/  IMAD.WIDE R4, R57.reuse, 0x2, R4 ;  /* 0x0000000239047825 */ /* 0x040fe200078e0204 */
[----:B------:R-:W-:Y:S02]  /*2110*/  PRMT R54, RZ, 0x7610, R54 ;  /* 0x00007610ff367816 */ /* 0x000fe40000000036 */
[----:B------:R-:W-:Y:S01]  /*2120*/  PRMT R56, RZ, 0x7610, R56 ;  /* 0x00007610ff387816 */ /* 0x000fe20000000038 */
[C---:B------:R-:W-:Y:S01]  /*2130*/  IMAD.WIDE R32, R57.reuse, 0x2, R32 ;  /* 0x0000000239207825 */ /* 0x040fe200078e0220 */
[----:B------:R-:W-:Y:S01]  /*2140*/  PRMT R58, RZ, 0x7610, R58 ;  /* 0x00007610ff3a7816 */ /* 0x000fe2000000003a */
[----:B------:R-:W2:Y:S02]  /*2150*/  @!P3 LDG.E.U16 R52, desc[UR26][R4.64] ;  /* 0x0000001a0434b981 */ /* 0x000ea4000c1e1500 */
[----:B------:R-:W-:Y:S01]  /*2160*/  IMAD.WIDE R36, R57, 0x2, R36 ;  /* 0x0000000239247825 */ /* 0x000fe200078e0224 */
[-C--:B------:R-:W-:Y:S01]  /*2170*/  ISETP.GE.AND P3, PT, R55, R38.reuse, PT ;  /* 0x000000263700720c */ /* 0x080fe20003f66270 */
[----:B------:R-:W3:Y:S01]  /*2180*/  @!P2 LDG.E.U16 R54, desc[UR26][R6.64] ;  /* 0x0000001a0636a981 */ /* 0x000ee2000c1e1500 */
[----:B------:R-:W-:-:S03]  /*2190*/  ISETP.GE.AND P2, PT, R53, R38, PT ;  /* 0x000000263500720c */ /* 0x000fc60003f46270 */
[----:B------:R-:W4:Y:S01]  /*21a0*/  @!P4 LDG.E.U16 R56, desc[UR26][R36.64] ;  /* 0x0000001a2438c981 */ /* 0x000f22000c1e1500 */
[----:B------:R-:W-:-:S03]  /*21b0*/  ISETP.GE.AND P4, PT, R47, R38, PT ;  /* 0x000000262f00720c */ /* 0x000fc60003f86270 */
[----:B------:R-:W5:Y:S01]  /*21c0*/  @!P5 LDG.E.U16 R58, desc[UR26][R32.64] ;  /* 0x0000001a203ad981 */ /* 0x000f62000c1e1500 */
[----:B------:R-:W-:Y:S01]  /*21d0*/  ISETP.GE.AND P5, PT, R49, R38, PT ;  /* 0x000000263100720c */ /* 0x000fe20003fa6270 */
[C---:B------:R-:W-:Y:S01]  /*21e0*/  IMAD.WIDE R30, R57.reuse, 0x2, R30 ;  /* 0x00000002391e7825 */ /* 0x040fe200078e021e */
[----:B------:R-:W-:Y:S02]  /*21f0*/  PRMT R50, RZ, 0x7610, R50 ;  /* 0x00007610ff327816 */ /* 0x000fe40000000032 */
[----:B------:R-:W-:Y:S01]  /*2200*/  PRMT R40, RZ, 0x7610, R40 ;  /* 0x00007610ff287816 */ /* 0x000fe20000000028 */
[C---:B------:R-:W-:Y:S01]  /*2210*/  IMAD.WIDE R34, R57.reuse, 0x2, R34 ;  /* 0x0000000239227825 */ /* 0x040fe200078e0222 */
[----:B------:R-:W-:Y:S02]  /*2220*/  PRMT R61, RZ, 0x7610, R61 ;  /* 0x00007610ff3d7816 */ /* 0x000fe4000000003d */
[----:B------:R-:W-:Y:S01]  /*2230*/  PRMT R41, RZ, 0x7610, R41 ;  /* 0x00007610ff297816 */ /* 0x000fe20000000029 */
[----:B------:R-:W-:-:S03]  /*2240*/  IMAD.WIDE R28, R57, 0x2, R28 ;  /* 0x00000002391c7825 */ /* 0x000fc600078e021c */
[----:B------:R-:W5:Y:S01]  /*2250*/  @!P4 LDG.E.U16 R61, desc[UR26][R34.64] ;  /* 0x0000001a223dc981 */ /* 0x000f62000c1e1500 */
[----:B------:R-:W-:-:S03]  /*2260*/  IMAD.WIDE R8, R57, 0x2, R8 ;  /* 0x0000000239087825 */ /* 0x000fc600078e0208 */
[----:B------:R-:W5:Y:S04]  /*2270*/  @!P3 LDG.E.U16 R40, desc[UR26][R28.64] ;  /* 0x0000001a1c28b981 */ /* 0x000f68000c1e1500 */
[----:B------:R-:W5:Y:S04]  /*2280*/  @!P2 LDG.E.U16 R50, desc[UR26][R8.64] ;  /* 0x0000001a0832a981 */ /* 0x000f68000c1e1500 */
[----:B------:R-:W5:Y:S01]  /*2290*/  @!P5 LDG.E.U16 R41, desc[UR26][R30.64] ;  /* 0x0000001a1e29d981 */ /* 0x000f62000c1e1500 */
[----:B------:R-:W-:Y:S01]  /*22a0*/  BAR.SYNC.DEFER_BLOCKING 0x0 ;  /* 0x0000000000007b1d */ /* 0x000fe20000010000 */
[----:B------:R-:W-:Y:S01]  /*22b0*/  ISETP.GE.AND P2, PT, R42, R38, PT ;  /* 0x000000262a00720c */ /* 0x000fe20003f46270 */
[----:B------:R-:W-:Y:S01]  /*22c0*/  IMAD.WIDE R12, R59, 0x2, R12 ;  /* 0x000000023b0c7825 */ /* 0x000fe200078e020c */
[----:B------:R-:W-:-:S03]  /*22d0*/  PRMT R60, RZ, 0x7610, R60 ;  /* 0x00007610ff3c7816 */ /* 0x000fc6000000003c */
[----:B------:R-:W-:-:S04]  /*22e0*/  IMAD.WIDE R10, R59, 0x2, R10 ;  /* 0x000000023b0a7825 */ /* 0x000fc800078e020a */
[----:B------:R-:W-:-:S04]  /*22f0*/  IMAD.WIDE R24, R59, 0x2, R24 ;  /* 0x000000023b187825 */ /* 0x000fc800078e0218 */
[----:B------:R-:W-:-:S04]  /*2300*/  IMAD.WIDE R16, R59, 0x2, R16 ;  /* 0x000000023b107825 */ /* 0x000fc800078e0210 */
[----:B------:R-:W-:-:S04]  /*2310*/  IMAD.WIDE R14, R59, 0x2, R14 ;  /* 0x000000023b0e7825 */ /* 0x000fc800078e020e */
[C---:B------:R-:W-:Y:S01]  /*2320*/  IMAD.WIDE R22, R59.reuse, 0x2, R22 ;  /* 0x000000023b167825 */ /* 0x040fe200078e0216 */
[----:B------:R-:W5:Y:S03]  /*2330*/  @!P2 LDG.E.U16 R60, desc[UR26][R10.64] ;  /* 0x0000001a0a3ca981 */ /* 0x000f66000c1e1500 */
[----:B------:R-:W-:-:S04]  /*2340*/  IMAD.WIDE R18, R59, 0x2, R18 ;  /* 0x000000023b127825 */ /* 0x000fc800078e0212 */
[----:B------:R-:W-:Y:S01]  /*2350*/  IMAD.WIDE R26, R59, 0x2, R26 ;  /* 0x000000023b1a7825 */ /* 0x000fe200078e021a */
[----:B--2---:R0:W-:Y:S04]  /*2360*/  STS.U16 [R44+UR13+0x2000], R52 ;  /* 0x002000342c007988 */ /* 0x0041e8000800040d */
[----:B---3--:R1:W-:Y:S04]  /*2370*/  STS.U16 [R44+UR13+0x2400], R54 ;  /* 0x002400362c007988 */ /* 0x0083e8000800040d */
[----:B----4-:R2:W-:Y:S01]  /*2380*/  STS.U16 [R44+UR13+0x2800], R56 ;  /* 0x002800382c007988 */ /* 0x0105e2000800040d */
[----:B0-----:R-:W-:-:S03]  /*2390*/  PRMT R52, RZ, 0x7610, R52 ;  /* 0x00007610ff347816 */ /* 0x001fc60000000034 */
[----:B-----5:R-:W-:Y:S01]  /*23a0*/  STS.U16 [R44+UR13+0x2c00], R58 ;  /* 0x002c003a2c007988 */ /* 0x020fe2000800040d */
[----:B-1----:R-:W-:-:S03]  /*23b0*/  PRMT R54, RZ, 0x7610, R54 ;  /* 0x00007610ff367816 */ /* 0x002fc60000000036 */
[----:B------:R-:W3:Y:S01]  /*23c0*/  @!P2 LDG.E.U16 R52, desc[UR26][R12.64] ;  /* 0x0000001a0c34a981 */ /* 0x000ee2000c1e1500 */
[----:B--2---:R-:W-:-:S03]  /*23d0*/  PRMT R56, RZ, 0x7610, R56 ;  /* 0x00007610ff387816 */ /* 0x004fc60000000038 */
[----:B------:R-:W2:Y:S04]  /*23e0*/  @!P2 LDG.E.U16 R54, desc[UR26][R14.64] ;  /* 0x0000001a0e36a981 */ /* 0x000ea8000c1e1500 */
[----:B------:R-:W4:Y:S04]  /*23f0*/  @!P2 LDG.E.U16 R56, desc[UR26][R16.64] ;  /* 0x0000001a1038a981 */ /* 0x000f28000c1e1500 */
[----:B------:R0:W-:Y:S04]  /*2400*/  STS.U16 [R46+UR13+0x2a00], R61 ;  /* 0x002a003d2e007988 */ /* 0x0001e8000800040d */
[----:B------:R1:W-:Y:S04]  /*2410*/  STS.U16 [R46+UR13+0x2600], R40 ;  /* 0x002600282e007988 */ /* 0x0003e8000800040d */
[----:B------:R5:W-:Y:S01]  /*2420*/  STS.U16 [R46+UR13+0x2200], R50 ;  /* 0x002200322e007988 */ /* 0x000be2000800040d */
[----:B0-----:R-:W-:-:S03]  /*2430*/  PRMT R61, RZ, 0x7610, R61 ;  /* 0x00007610ff3d7816 */ /* 0x001fc6000000003d */
[----:B------:R0:W-:Y:S01]  /*2440*/  STS.U16 [R46+UR13+0x2e00], R41 ;  /* 0x002e00292e007988 */ /* 0x0001e2000800040d */
[----:B-1----:R-:W-:-:S03]  /*2450*/  PRMT R40, RZ, 0x7610, R40 ;  /* 0x00007610ff287816 */ /* 0x002fc60000000028 */
[----:B------:R-:W4:Y:S01]  /*2460*/  @!P2 LDG.E.U16 R61, desc[UR26][R22.64] ;  /* 0x0000001a163da981 */ /* 0x000f22000c1e1500 */
[----:B-----5:R-:W-:-:S03]  /*2470*/  PRMT R50, RZ, 0x7610, R50 ;  /* 0x00007610ff327816 */ /* 0x020fc60000000032 */
[----:B------:R-:W5:Y:S01]  /*2480*/  @!P2 LDG.E.U16 R40, desc[UR26][R24.64] ;  /* 0x0000001a1828a981 */ /* 0x000f62000c1e1500 */
[----:B0-----:R-:W-:-:S03]  /*2490*/  PRMT R41, RZ, 0x7610, R41 ;  /* 0x00007610ff297816 */ /* 0x001fc60000000029 */
[----:B------:R-:W5:Y:S04]  /*24a0*/  @!P2 LDG.E.U16 R50, desc[UR26][R26.64] ;  /* 0x0000001a1a32a981 */ /* 0x000f68000c1e1500 */
[----:B------:R-:W5:Y:S04]  /*24b0*/  @!P2 LDG.E.U16 R41, desc[UR26][R18.64] ;  /* 0x0000001a1229a981 */ /* 0x000f68000c1e1500 */
[----:B------:R0:W-:Y:S01]  /*24c0*/  STS.U16 [R44+UR13+0x3000], R60 ;  /* 0x0030003c2c007988 */ /* 0x0001e2000800040d */
[----:B------:R-:W-:-:S04]  /*24d0*/  ULEA UR15, UR5, UR13, 0x3 ;  /* 0x0000000d050f7291 */ /* 0x000fc8000f8e18ff */
[----:B------:R-:W-:Y:S01]  /*24e0*/  UIADD3 UR15, UPT, UPT, UR15, 0x4000, URZ ;  /* 0x000040000f0f7890 */ /* 0x000fe2000fffe0ff */
[----:B---3--:R0:W-:Y:S04]  /*24f0*/  STS.U16 [R44+UR13+0x3200], R52 ;  /* 0x003200342c007988 */ /* 0x0081e8000800040d */
[----:B--2---:R0:W-:Y:S04]  /*2500*/  STS.U16 [R44+UR13+0x3400], R54 ;  /* 0x003400362c007988 */ /* 0x0041e8000800040d */
[----:B----4-:R0:W-:Y:S04]  /*2510*/  STS.U16 [R44+UR13+0x3600], R56 ;  /* 0x003600382c007988 */ /* 0x0101e8000800040d */
[----:B------:R0:W-:Y:S04]  /*2520*/  STS.U16 [R44+UR13+0x3a00], R61 ;  /* 0x003a003d2c007988 */ /* 0x0001e8000800040d */
[----:B-----5:R0:W-:Y:S04]  /*2530*/  STS.U16 [R44+UR13+0x3c00], R40 ;  /* 0x003c00282c007988 */ /* 0x0201e8000800040d */
[----:B------:R0:W-:Y:S04]  /*2540*/  STS.U16 [R44+UR13+0x3e00], R50 ;  /* 0x003e00322c007988 */ /* 0x0001e8000800040d */
[----:B------:R0:W-:Y:S01]  /*2550*/  STS.U16 [R44+UR13+0x3800], R41 ;  /* 0x003800292c007988 */ /* 0x0001e2000800040d */
[----:B------:R1:W-:Y:S06]  /*2560*/  MEMBAR.ALL.CTA ;  /* 0x0000000000007992 */ /* 0x0003ec0000008000 */
[----:B-1----:R-:W1:Y:S02]  /*2570*/  FENCE.VIEW.ASYNC.S ;  /* 0x00000000000073c6 */ /* 0x002e640000000000 */
[----:B-1----:R-:W-:Y:S06]  /*2580*/  BAR.SYNC.DEFER_BLOCKING 0x0 ;  /* 0x0000000000007b1d */ /* 0x002fec0000010000 */
[----:B------:R-:W-:Y:S05]  /*2590*/  @P0 BRA `(.L_x_9) ;  /* 0x00000000003c0947 */ /* 0x000fea0003800000 */
[----:B------:R-:W-:Y:S01]  /*25a0*/  UMOV UR20, UR8 ;  /* 0x0000000800147c82 */ /* 0x000fe20008000000 */
[----:B------:R-:W-:Y:S01]  /*25b0*/  UMOV UR21, 0x40004040 ;  /* 0x4000404000157882 */ /* 0x000fe20000000000 */
[----:B------:R-:W-:Y:S01]  /*25c0*/  UMOV UR22, UR10 ;  /* 0x0000000a00167c82 */ /* 0x000fe20008000000 */
[----:B------:R-:W-:Y:S01]  /*25d0*/  UMOV UR23, 0x80004020 ;  /* 0x8000402000177882 */ /* 0x000fe20000000000 */
[----:B------:R-:W-:Y:S01]  /*25e0*/  UMOV UR24, 0x0 ;  /* 0x0000000000187882 */ /* 0x000fe20000000000 */
[----:B------:R-:W-:Y:S01]  /*25f0*/  UMOV UR25, 0x4108010 ;  /* 0x0410801000197882 */ /* 0x000fe20000000000 */
[----:B------:R-:W-:Y:S01]  /*2600*/  UMOV UR6, UR15 ;  /* 0x0000000f00067c82 */ /* 0x000fe20008000000 */
[----:B------:R-:W-:Y:S01]  /*2610*/  UMOV UR7, URZ ;  /* 0x000000ff00077c82 */ /* 0x000fe20008000000 */
[----:B------:R-:W-:Y:S01]  /*2620*/  UMOV UR28, 0x0 ;  /* 0x00000000001c7882 */ /* 0x000fe20000000000 */
[----:B------:R-:W-:Y:S01]  /*2630*/  UMOV UR29, 0x4108010 ;  /* 0x04108010001d7882 */ /* 0x000fe20000000000 */
[----:B------:R1:W-:Y:S01]  /*2640*/  UTCHMMA gdesc[UR20], gdesc[UR22], tmem[UR12], tmem[UR24], idesc[UR25], UPT ;  /* 0x00ff1816140075ea */ /* 0x0003e2000b80000c */
[----:B------:R-:W-:Y:S01]  /*2650*/  UMOV UR6, UR6 ;  /* 0x0000000600067c82 */ /* 0x000fe20008000000 */
[----:B------:R1:W-:Y:S01]  /*2660*/  UTCHMMA gdesc[UR16], gdesc[UR18], tmem[UR12], tmem[UR28], idesc[UR29], UPT ;  /* 0x00ff1c12100075ea */ /* 0x0003e2000b80000c */
[----:B------:R1:W-:Y:S01]  /*2670*/  UTCBAR [UR6], URZ ;  /* 0x000000ff060073e9 */ /* 0x0003e200080000ff */
[----:B------:R-:W-:-:S02]  /*2680*/  NOP ;  /* 0x0000000000007918 */ /* 0x000fc40000000000 */
.L_x_9:
[----:B------:R-:W-:Y:S01]  /*2690*/  UIADD3 UR5, UPT, UPT, UR5, 0x1, URZ ;  /* 0x0000000105057890 */ /* 0x000fe2000fffe0ff */
[----:B------:R-:W-:Y:S02]  /*26a0*/  VIADD R48, R48, 0xffffffff ;  /* 0xffffffff30307836 */ /* 0x000fe40000000000 */
[----:B------:R-:W-:Y:S01]  /*26b0*/  VIADD R38, R38, 0xffffffe0 ;  /* 0xffffffe026267836 */ /* 0x000fe20000000000 */
[----:B------:R-:W-:Y:S02]  /*26c0*/  UISETP.GT.AND UP1, UPT, UR5, 0x1, UPT ;  /* 0x000000010500788c */ /* 0x000fe4000bf24270 */
[----:B------:R-:W-:Y:S02]  /*26d0*/  ISETP.NE.U32.AND P2, PT, R48, RZ, PT ;  /* 0x000000ff3000720c */ /* 0x000fe40003f45070 */
[----:B-1----:R-:W-:Y:S02]  /*26e0*/  USEL UR6, URZ, 0x1, !UP1 ;  /* 0x00000001ff067887 */ /* 0x002fe4000c800000 */
[----:B------:R-:W-:-:S02]  /*26f0*/  USEL UR5, UR5, URZ, !UP1 ;  /* 0x000000ff05057287 */ /* 0x000fc4000c800000 */
[----:B------:R-:W-:-:S03]  /*2700*/  ULOP3.LUT UR7, UR4, UR6, URZ, 0x3c, !UPT ;  /* 0x0000000604077292 */ /* 0x000fc6000f8e3cff */
[----:B------:R-:W-:-:S04]  /*2710*/  UMOV UR6, UR4 ;  /* 0x0000000400067c82 */ /* 0x000fc80008000000 */
[----:B------:R-:W-:Y:S01]  /*2720*/  UMOV UR4, UR7 ;  /* 0x0000000700047c82 */ /* 0x000fe20008000000 */
[----:B------:R-:W-:Y:S05]  /*2730*/  @P2 BRA `(.L_x_10) ;  /* 0xfffffff800482947 */ /* 0x000fea000383ffff */
.L_x_7:
[----:B------:R-:W-:-:S13]  /*2740*/  ISETP.GE.AND P0, PT, R39, 0x20, PT ;  /* 0x000000202700780c */ /* 0x000fda0003f06270 */
[----:B------:R-:W-:Y:S05]  /*2750*/  @!P0 BRA `(.L_x_11) ;  /* 0x0000000000108947 */ /* 0x000fea0003800000 */
[----:B------:R-:W-:-:S06]  /*2760*/  USHF.L.U32 UR6, UR6, 0x1f, URZ ;  /* 0x0000001f06067899 */ /* 0x000fcc00080006ff */
[----:B------:R-:W-:-:S04]  /*2770*/  IMAD.U32 R4, RZ, RZ, UR6 ;  /* 0x00000006ff047e24 */ /* 0x000fc8000f8e00ff */
[----:B------:R-:W1:Y:S02]  /*2780*/  SYNCS.PHASECHK.TRANS64.TRYWAIT P0, [UR15], R4 ;  /* 0x00000004ff0075a7 */ /* 0x000e64000800110f */
[----:B-1----:R-:W-:Y:S05]  /*2790*/  @!P0 BRA `(.L_x_12) ;  /* 0x0000000c00108947 */ /* 0x002fea0003800000 */
.L_x_11:
[----:B------:R-:W-:Y:S01]  /*27a0*/  BAR.SYNC.DEFER_BLOCKING 0x0 ;  /* 0x0000000000007b1d */ /* 0x000fe20000010000 */
[C---:B------:R-:W-:Y:S01]  /*27b0*/  IMAD.SHL.U32 R22, R21.reuse, 0x20, RZ ;  /* 0x0000002015167824 */ /* 0x040fe200078e00ff */
[----:B------:R-:W-:Y:S01]  /*27c0*/  SHF.R.S32.HI R26, RZ, 0x5, R21 ;  /* 0x00000005ff1a7819 */ /* 0x000fe20000011415 */
[C---:B------:R-:W-:Y:S01]  /*27d0*/  IMAD.SHL.U32 R23, R21.reuse, 0x10, RZ ;  /* 0x0000001015177824 */ /* 0x040fe200078e00ff */
[----:B------:R-:W-:Y:S01]  /*27e0*/  LOP3.LUT R0, R0, 0x80, RZ, 0xc0, !PT ;  /* 0x0000008000007812 */ /* 0x000fe200078ec0ff */
[----:B------:R-:W-:Y:S01]  /*27f0*/  IMAD.SHL.U32 R25, R21, 0x4, RZ ;  /* 0x0000000415197824 */ /* 0x000fe200078e00ff */
[----:B------:R-:W-:Y:S01]  /*2800*/  LOP3.LUT R22, R22, 0x300, RZ, 0xc0, !PT ;  /* 0x0000030016167812 */ /* 0x000fe200078ec0ff */
[----:B0-----:R-:W0:Y:S01]  /*2810*/  LDCU UR4, c[0x0][0x3b4] ;  /* 0x00007680ff0477ac */ /* 0x001e220008000800 */
[----:B------:R-:W-:Y:S02]  /*2820*/  LOP3.LUT R24, R23, 0x30, RZ, 0xc0, !PT ;  /* 0x0000003017187812 */ /* 0x000fe400078ec0ff */
[----:B------:R-:W-:Y:S01]  /*2830*/  LOP3.LUT R23, R22, 0x870, R23, 0xf8, !PT ;  /* 0x0000087016177812 */ /* 0x000fe200078ef817 */
[----:B------:R-:W1:Y:S01]  /*2840*/  LDCU.128 UR8, c[0x0][0x390] ;  /* 0x00007200ff0877ac */ /* 0x000e620008000c00 */
[----:B------:R-:W-:-:S02]  /*2850*/  SGXT R22, R26, 0x1 ;  /* 0x000000011a16781a */ /* 0x000fc40000000200 */
[----:B------:R-:W-:Y:S01]  /*2860*/  SHF.R.S32.HI R27, RZ, 0x2, R21 ;  /* 0x00000002ff1b7819 */ /* 0x000fe20000011415 */
[----:B------:R-:W-:Y:S01]  /*2870*/  IMAD.SHL.U32 R21, R21, 0x80, RZ ;  /* 0x0000008015157824 */ /* 0x000fe200078e00ff */
[----:B------:R-:W-:Y:S02]  /*2880*/  LOP3.LUT R23, R23, 0x1040, R22, 0x78, !PT ;  /* 0x0000104017177812 */ /* 0x000fe400078e7816 */
[----:B------:R-:W-:Y:S02]  /*2890*/  LOP3.LUT R25, R24, 0x3c0, R25, 0xf8, !PT ;  /* 0x000003c018197812 */ /* 0x000fe400078ef819 */
[----:B------:R-:W-:Y:S02]  /*28a0*/  IADD3 R23, PT, PT, R23, UR13, R0 ;  /* 0x0000000d17177c10 */ /* 0x000fe4000fffe000 */
[----:B------:R-:W-:Y:S01]  /*28b0*/  SGXT R24, R27, 0x1 ;  /* 0x000000011b18781a */ /* 0x000fe20000000200 */
[----:B------:R-:W2:Y:S01]  /*28c0*/  LDC R0, c[0x0][0x3b8] ;  /* 0x0000ee00ff007b82 */ /* 0x000ea20000000800 */
[----:B------:R-:W-:-:S02]  /*28d0*/  LOP3.LUT R21, R21, 0x400, RZ, 0xc0, !PT ;  /* 0x0000040015157812 */ /* 0x000fc400078ec0ff */
[----:B------:R-:W-:Y:S02]  /*28e0*/  LOP3.LUT R24, R25, 0x1040, R24, 0x78, !PT ;  /* 0x0000104019187812 */ /* 0x000fe400078e7818 */
[----:B------:R-:W-:Y:S02]  /*28f0*/  LOP3.LUT R29, R2, 0x1c, R3, 0xfe, !PT ;  /* 0x0000001c021d7812 */ /* 0x000fe400078efe03 */
[----:B------:R-:W-:Y:S01]  /*2900*/  IADD3 R21, PT, PT, R24, UR13, R21 ;  /* 0x0000000d18157c10 */ /* 0x000fe2000fffe015 */
[----:B------:R-:W3:Y:S02]  /*2910*/  @!P1 SYNCS.CCTL.IV [UR13+0x4000] ;  /* 0x00400000ff0099b1 */ /* 0x000ee4000800000d */
[----:B---3--:R-:W-:Y:S01]  /*2920*/  BAR.SYNC.DEFER_BLOCKING 0x0 ;  /* 0x0000000000007b1d */ /* 0x008fe20000010000 */
[----:B-1----:R-:W-:Y:S02]  /*2930*/  ISETP.GE.AND P0, PT, R20, UR10, PT ;  /* 0x0000000a14007c0c */ /* 0x002fe4000bf06270 */
[----:B------:R-:W-:-:S02]  /*2940*/  LOP3.LUT R27, R2, 0x18, R3, 0xfe, !PT ;  /* 0x00000018021b7812 */ /* 0x000fc400078efe03 */
[C-C-:B------:R-:W-:Y:S02]  /*2950*/  LOP3.LUT R25, R2.reuse, 0x14, R3.reuse, 0xfe, !PT ;  /* 0x0000001402197812 */ /* 0x140fe400078efe03 */
[----:B------:R-:W-:Y:S01]  /*2960*/  LOP3.LUT R31, R2, 0xc, R3, 0xfe, !PT ;  /* 0x0000000c021f7812 */ /* 0x000fe200078efe03 */
[----:B------:R-:W-:Y:S01]  /*2970*/  LDTM.16dp32bit_t0_t15.x16 R4, tmem[UR14] ;  /* 0x0000000e000479ee */ /* 0x000fe20008a00000 */
[----:B------:R-:W1:Y:S01]  /*2980*/  LDTM.16dp32bit_t16_t31.x16 R4, tmem[UR14+0x10] ;  /* 0x0000100e000479ee */ /* 0x000e620008a20000 */
[----:B------:R-:W3:Y:S01]  /*2990*/  @!P1 SYNCS.CCTL.IV [UR13+0x4008] ;  /* 0x00400800ff0099b1 */ /* 0x000ee2000800000d */
[----:B------:R-:W-:Y:S01]  /*29a0*/  NOP ;  /* 0x0000000000007918 */ /* 0x000fe20000000000 */
[----:B-1----:R-:W-:Y:S02]  /*29b0*/  F2FP.F16.F32.PACK_AB R8, R8, R4 ;  /* 0x000000040808723e */ /* 0x002fe400000000ff */
[----:B------:R-:W-:Y:S02]  /*29c0*/  F2FP.F16.F32.PACK_AB R9, R9, R5 ;  /* 0x000000050909723e */ /* 0x000fe400000000ff */
[----:B------:R-:W-:-:S02]  /*29d0*/  F2FP.F16.F32.PACK_AB R10, R10, R6 ;  /* 0x000000060a0a723e */ /* 0x000fc400000000ff */
[----:B------:R-:W-:Y:S02]  /*29e0*/  F2FP.F16.F32.PACK_AB R11, R11, R7 ;  /* 0x000000070b0b723e */ /* 0x000fe400000000ff */
[----:B------:R-:W-:Y:S01]  /*29f0*/  F2FP.F16.F32.PACK_AB R16, R16, R12 ;  /* 0x0000000c1010723e */ /* 0x000fe200000000ff */
[----:B0-----:R-:W-:Y:S01]  /*2a00*/  IMAD R12, R20, UR4, RZ ;  /* 0x00000004140c7c24 */ /* 0x001fe2000f8e02ff */
[----:B------:R-:W-:Y:S01]  /*2a10*/  F2FP.F16.F32.PACK_AB R17, R17, R13 ;  /* 0x0000000d1111723e */ /* 0x000fe200000000ff */
[----:B---3--:R0:W-:Y:S01]  /*2a20*/  STSM.16.M88.4 [R23], R8 ;  /* 0x0000000817007844 */ /* 0x0081e20000000200 */
[----:B------:R-:W-:Y:S02]  /*2a30*/  F2FP.F16.F32.PACK_AB R18, R18, R14 ;  /* 0x0000000e1212723e */ /* 0x000fe400000000ff */
[----:B------:R-:W-:Y:S02]  /*2a40*/  F2FP.F16.F32.PACK_AB R19, R19, R15 ;  /* 0x0000000f1313723e */ /* 0x000fe400000000ff */
[----:B------:R-:W-:-:S02]  /*2a50*/  LOP3.LUT R13, R2, R3, RZ, 0xfc, !PT ;  /* 0x00000003020d7212 */ /* 0x000fc400078efcff */
[C---:B------:R-:W-:Y:S01]  /*2a60*/  LEA R14, P2, R12.reuse, UR8, 0x1 ;  /* 0x000000080c0e7c11 */ /* 0x040fe2000f8408ff */
[----:B------:R1:W-:Y:S01]  /*2a70*/  STSM.16.M88.4 [R23+0x400], R16 ;  /* 0x0004001017007844 */ /* 0x0003e20000000200 */
[C---:B------:R-:W-:Y:S01]  /*2a80*/  ISETP.LT.AND P1, PT, R13.reuse, UR11, !P0 ;  /* 0x0000000b0d007c0c */ /* 0x040fe2000c721270 */
[C---:B--2---:R-:W-:Y:S01]  /*2a90*/  IMAD R15, R13.reuse, R0, RZ ;  /* 0x000000000d0f7224 */ /* 0x044fe200078e02ff */
[----:B------:R-:W-:Y:S01]  /*2aa0*/  LEA.HI.X.SX32 R12, R12, UR9, 0x1, P2 ;  /* 0x000000090c0c7c11 */ /* 0x000fe200090f0eff */
[----:B------:R-:W-:Y:S01]  /*2ab0*/  BAR.SYNC.DEFER_BLOCKING 0x0 ;  /* 0x0000000000007b1d */ /* 0x000fe20000010000 */
[----:B0-----:R-:W-:Y:S02]  /*2ac0*/  LOP3.LUT R11, R2, 0x4, R3, 0xfe, !PT ;  /* 0x00000004020b7812 */ /* 0x001fe400078efe03 */
[----:B------:R-:W-:Y:S02]  /*2ad0*/  LOP3.LUT R9, R13, 0x34, RZ, 0xfc, !PT ;  /* 0x000000340d097812 */ /* 0x000fe400078efcff */
[----:B------:R-:W-:-:S02]  /*2ae0*/  LEA R8, P3, R15, R14, 0x1 ;  /* 0x0000000e0f087211 */ /* 0x000fc400078608ff */
[----:B------:R-:W-:Y:S02]  /*2af0*/  ISETP.LT.AND P2, PT, R9, UR11, !P0 ;  /* 0x0000000b09007c0c */ /* 0x000fe4000c741270 */
[C-C-:B-1----:R-:W-:Y:S01]  /*2b00*/  LOP3.LUT R17, R2.reuse, 0x8, R3.reuse, 0xfe, !PT ;  /* 0x0000000802117812 */ /* 0x142fe200078efe03 */
[-C--:B------:R-:W-:Y:S01]  /*2b10*/  IMAD R19, R31, R0.reuse, RZ ;  /* 0x000000001f137224 */ /* 0x080fe200078e02ff */
[----:B------:R-:W-:Y:S01]  /*2b20*/  LOP3.LUT R23, R2, 0x10, R3, 0xfe, !PT ;  /* 0x0000001002177812 */ /* 0x000fe200078efe03 */
[CC--:B------:R-:W-:Y:S01]  /*2b30*/  IMAD R3, R11.reuse, R0.reuse, RZ ;  /* 0x000000000b037224 */ /* 0x0c0fe200078e02ff */
[----:B------:R-:W-:Y:S01]  /*2b40*/  ISETP.LT.AND P4, PT, R11, UR11, !P0 ;  /* 0x0000000b0b007c0c */ /* 0x000fe2000c781270 */
[----:B------:R-:W-:Y:S01]  /*2b50*/  IMAD R11, R17, R0, RZ ;  /* 0x00000000110b7224 */ /* 0x000fe200078e02ff */
[----:B------:R-:W-:Y:S01]  /*2b60*/  LEA.HI.X.SX32 R9, R15, R12, 0x1, P3 ;  /* 0x0000000c0f097211 */ /* 0x000fe200018f0eff */
[----:B------:R-:W-:Y:S01]  /*2b70*/  IMAD R15, R0, 0x20, R15 ;  /* 0x00000020000f7824 */ /* 0x000fe200078e020f */
[----:B------:R-:W-:-:S02]  /*2b80*/  LEA R2, P5, R3, R14, 0x1 ;  /* 0x0000000e03027211 */ /* 0x000fc400078a08ff */
[----:B------:R-:W-:Y:S01]  /*2b90*/  LEA R16, P6, R11, R14, 0x1 ;  /* 0x0000000e0b107211 */ /* 0x000fe200078c08ff */
[----:B------:R-:W0:Y:S01]  /*2ba0*/  LDSM.16.M88.4 R4, [R21] ;  /* 0x000000001504783b */ /* 0x000e220000000200 */
[----:B------:R-:W-:Y:S02]  /*2bb0*/  LOP3.LUT R10, R13, 0x30, RZ, 0xfc, !PT ;  /* 0x000000300d0a7812 */ /* 0x000fe400078efcff */
[----:B------:R-:W-:Y:S02]  /*2bc0*/  LEA.HI.X.SX32 R3, R3, R12, 0x1, P5 ;  /* 0x0000000c03037211 */ /* 0x000fe400028f0eff */
[C---:B------:R-:W-:Y:S02]  /*2bd0*/  LEA R18, P5, R19.reuse, R14, 0x1 ;  /* 0x0000000e13127211 */ /* 0x040fe400078a08ff */
[----:B------:R-:W-:Y:S02]  /*2be0*/  ISETP.LT.AND P3, PT, R10, UR11, !P0 ;  /* 0x0000000b0a007c0c */ /* 0x000fe4000c761270 */
[----:B------:R-:W-:-:S02]  /*2bf0*/  LEA.HI.X.SX32 R19, R19, R12, 0x1, P5 ;  /* 0x0000000c13137211 */ /* 0x000fc400028f0eff */
[C---:B------:R-:W-:Y:S01]  /*2c00*/  ISETP.LT.AND P5, PT, R23.reuse, UR11, !P0 ;  /* 0x0000000b17007c0c */ /* 0x040fe2000c7a1270 */
[----:B------:R-:W-:Y:S01]  /*2c10*/  IMAD R23, R23, R0, RZ ;  /* 0x0000000017177224 */ /* 0x000fe200078e02ff */
[----:B0-----:R0:W-:Y:S01]  /*2c20*/  @P1 STG.E.U16 desc[UR26][R8.64], R4 ;  /* 0x0000000408001986 */ /* 0x0011e2000c10151a */
[----:B------:R-:W-:Y:S02]  /*2c30*/  ISETP.LT.AND P1, PT, R17, UR11, !P0 ;  /* 0x0000000b11007c0c */ /* 0x000fe4000c721270 */
[----:B------:R-:W-:Y:S02]  /*2c40*/  LEA.HI.X.SX32 R17, R11, R12, 0x1, P6 ;  /* 0x0000000c0b117211 */ /* 0x000fe400030f0eff */
[----:B------:R-:W-:Y:S01]  /*2c50*/  ISETP.LT.AND P6, PT, R31, UR11, !P0 ;  /* 0x0000000b1f007c0c */ /* 0x000fe2000c7c1270 */
[----:B------:R-:W1:Y:S01]  /*2c60*/  LDSM.16.M88.4 R8, [R21+0x800] ;  /* 0x000800001508783b */ /* 0x000e620000000200 */
[----:B------:R-:W-:-:S05]  /*2c70*/  PRMT R20, R4, 0x7632, R20 ;  /* 0x0000763204147816 */ /* 0x000fca0000000014 */
[----:B------:R2:W-:Y:S01]  /*2c80*/  @P4 STG.E.U16 desc[UR26][R2.64], R20 ;  /* 0x0000001402004986 */ /* 0x0005e2000c10151a */
[C---:B------:R-:W-:Y:S01]  /*2c90*/  ISETP.LT.AND P4, PT, R25.reuse, UR11, !P0 ;  /* 0x0000000b19007c0c */ /* 0x040fe2000c781270 */
[----:B------:R-:W-:Y:S01]  /*2ca0*/  IMAD R25, R25, R0, RZ ;  /* 0x0000000019197224 */ /* 0x000fe200078e02ff */
[----:B0-----:R-:W-:Y:S01]  /*2cb0*/  LOP3.LUT R4, R13, 0x20, RZ, 0xfc, !PT ;  /* 0x000000200d047812 */ /* 0x001fe200078efcff */
[----:B------:R0:W-:Y:S01]  /*2cc0*/  @P1 STG.E.U16 desc[UR26][R16.64], R5 ;  /* 0x0000000510001986 */ /* 0x0001e2000c10151a */
[----:B------:R-:W-:-:S04]  /*2cd0*/  LEA R22, P1, R23, R14, 0x1 ;  /* 0x0000000e17167211 */ /* 0x000fc800078208ff */
[----:B------:R-:W-:Y:S02]  /*2ce0*/  LEA.HI.X.SX32 R23, R23, R12, 0x1, P1 ;  /* 0x0000000c17177211 */ /* 0x000fe400008f0eff */
[C---:B------:R-:W-:Y:S01]  /*2cf0*/  ISETP.LT.AND P1, PT, R27.reuse, UR11, !P0 ;  /* 0x0000000b1b007c0c */ /* 0x040fe2000c721270 */
[-C--:B------:R-:W-:Y:S01]  /*2d00*/  IMAD R27, R27, R0.reuse, RZ ;  /* 0x000000001b1b7224 */ /* 0x080fe200078e02ff */
[----:B--2---:R-:W-:Y:S01]  /*2d10*/  PRMT R3, R5, 0x7632, R3 ;  /* 0x0000763205037816 */ /* 0x004fe20000000003 */
[----:B0-----:R-:W-:-:S04]  /*2d20*/  IMAD R17, R29, R0, RZ ;  /* 0x000000001d117224 */ /* 0x001fc800078e02ff */
[----:B------:R0:W-:Y:S01]  /*2d30*/  @P6 STG.E.U16 desc[UR26][R18.64], R3 ;  /* 0x0000000312006986 */ /* 0x0001e2000c10151a */
[----:B------:R-:W-:-:S03]  /*2d40*/  LEA R2, P6, R25, R14, 0x1 ;  /* 0x0000000e19027211 */ /* 0x000fc600078c08ff */
[----:B------:R-:W-:Y:S01]  /*2d50*/  @P5 STG.E.U16 desc[UR26][R22.64], R6 ;  /* 0x0000000616005986 */ /* 0x000fe2000c10151a */
[----:B------:R-:W-:Y:S02]  /*2d60*/  ISETP.LT.AND P5, PT, R4, UR11, !P0 ;  /* 0x0000000b04007c0c */ /* 0x000fe4000c7a1270 */
[----:B0-----:R-:W-:Y:S02]  /*2d70*/  LEA.HI.X.SX32 R3, R25, R12, 0x1, P6 ;  /* 0x0000000c19037211 */ /* 0x001fe400030f0eff */
[----:B------:R-:W-:Y:S02]  /*2d80*/  PRMT R19, R6, 0x7632, R19 ;  /* 0x0000763206137816 */ /* 0x000fe40000000013 */
[----:B------:R-:W-:Y:S02]  /*2d90*/  LEA R4, P6, R27, R14, 0x1 ;  /* 0x0000000e1b047211 */ /* 0x000fe400078c08ff */
[----:B------:R-:W-:Y:S01]  /*2da0*/  LOP3.LUT R18, R13, 0x24, RZ, 0xfc, !PT ;  /* 0x000000240d127812 */ /* 0x000fe200078efcff */
[----:B------:R0:W-:Y:S01]  /*2db0*/  @P4 STG.E.U16 desc[UR26][R2.64], R19 ;  /* 0x0000001302004986 */ /* 0x0001e2000c10151a */
[----:B------:R-:W-:-:S02]  /*2dc0*/  ISETP.LT.AND P4, PT, R29, UR11, !P0 ;  /* 0x0000000b1d007c0c */ /* 0x000fc4000c781270 */
[----:B------:R-:W-:Y:S02]  /*2dd0*/  LEA.HI.X.SX32 R5, R27, R12, 0x1, P6 ;  /* 0x0000000c1b057211 */ /* 0x000fe400030f0eff */
[----:B------:R-:W-:-:S03]  /*2de0*/  LEA R16, P6, R17, R14, 0x1 ;  /* 0x0000000e11107211 */ /* 0x000fc600078c08ff */
[----:B------:R2:W-:Y:S01]  /*2df0*/  @P1 STG.E.U16 desc[UR26][R4.64], R7 ;  /* 0x0000000704001986 */ /* 0x0005e2000c10151a */
[----:B------:R-:W-:Y:S02]  /*2e00*/  ISETP.LT.AND P1, PT, R18, UR11, !P0 ;  /* 0x0000000b12007c0c */ /* 0x000fe4000c721270 */
[----:B------:R-:W-:Y:S01]  /*2e10*/  LEA.HI.X.SX32 R17, R17, R12, 0x1, P6 ;  /* 0x0000000c11117211 */ /* 0x000fe200030f0eff */
[C---:B0-----:R-:W-:Y:S01]  /*2e20*/  IMAD R3, R0.reuse, 0x4, R15 ;  /* 0x0000000400037824 */ /* 0x041fe200078e020f */
[----:B------:R-:W-:Y:S02]  /*2e30*/  LEA R18, P6, R15, R14, 0x1 ;  /* 0x0000000e0f127211 */ /* 0x000fe400078c08ff */
[----:B------:R-:W-:Y:S02]  /*2e40*/  LOP3.LUT R2, R13, 0x2c, RZ, 0xfc, !PT ;  /* 0x0000002c0d027812 */ /* 0x000fe400078efcff */
[----:B------:R-:W-:Y:S01]  /*2e50*/  LEA.HI.X.SX32 R19, R15, R12, 0x1, P6 ;  /* 0x0000000c0f137211 */ /* 0x000fe200030f0eff */
[----:B------:R-:W-:Y:S01]  /*2e60*/  IMAD R15, R0, 0x4, R3 ;  /* 0x00000004000f7824 */ /* 0x000fe200078e0203 */
[----:B--2---:R-:W-:-:S02]  /*2e70*/  PRMT R5, R7, 0x7632, R5 ;  /* 0x0000763207057816 */ /* 0x004fc40000000005 */
[----:B------:R-:W-:Y:S01]  /*2e80*/  LOP3.LUT R4, R13, 0x28, RZ, 0xfc, !PT ;  /* 0x000000280d047812 */ /* 0x000fe200078efcff */
[----:B------:R-:W-:Y:S02]  /*2e90*/  IMAD R7, R0, 0x4, R15 ;  /* 0x0000000400077824 */ /* 0x000fe400078e020f */
[----:B------:R0:W-:Y:S01]  /*2ea0*/  @P4 STG.E.U16 desc[UR26][R16.64], R5 ;  /* 0x0000000510004986 */ /* 0x0001e2000c10151a */
[----:B------:R-:W-:Y:S02]  /*2eb0*/  ISETP.LT.AND P4, PT, R2, UR11, !P0 ;  /* 0x0000000b02007c0c */ /* 0x000fe4000c781270 */
[C---:B------:R-:W-:Y:S01]  /*2ec0*/  LEA R2, P6, R3.reuse, R14, 0x1 ;  /* 0x0000000e03027211 */ /* 0x040fe200078c08ff */
[----:B-1----:R1:W-:Y:S01]  /*2ed0*/  @P5 STG.E.U16 desc[UR26][R18.64], R8 ;  /* 0x0000000812005986 */ /* 0x0023e2000c10151a */
[----:B------:R-:W-:Y:S02]  /*2ee0*/  ISETP.LT.AND P5, PT, R4, UR11, !P0 ;  /* 0x0000000b04007c0c */ /* 0x000fe4000c7a1270 */
[----:B------:R-:W-:-:S02]  /*2ef0*/  LEA.HI.X.SX32 R3, R3, R12, 0x1, P6 ;  /* 0x0000000c03037211 */ /* 0x000fc400030f0eff */
[----:B------:R-:W-:Y:S01]  /*2f00*/  LEA R4, P6, R15, R14, 0x1 ;  /* 0x0000000e0f047211 */ /* 0x000fe200078c08ff */
[----:B0-----:R-:W-:-:S03]  /*2f10*/  IMAD R17, R0, 0x4, R7 ;  /* 0x0000000400117824 */ /* 0x001fc600078e0207 */
[----:B------:R-:W-:Y:S02]  /*2f20*/  LEA.HI.X.SX32 R5, R15, R12, 0x1, P6 ;  /* 0x0000000c0f057211 */ /* 0x000fe400030f0eff */
[----:B-1----:R-:W-:Y:S01]  /*2f30*/  PRMT R19, R8, 0x7632, R19 ;  /* 0x0000763208137816 */ /* 0x002fe20000000013 */
[C---:B------:R-:W-:Y:S01]  /*2f40*/  IMAD R15, R0.reuse, 0x4, R17 ;  /* 0x00000004000f7824 */ /* 0x040fe200078e0211 */
[-C--:B------:R-:W-:Y:S02]  /*2f50*/  LEA R16, P6, R17, R14.reuse, 0x1 ;  /* 0x0000000e11107211 */ /* 0x080fe400078c08ff */
[----:B------:R-:W-:Y:S01]  /*2f60*/  LOP3.LUT R8, R13, 0x38, RZ, 0xfc, !PT ;  /* 0x000000380d087812 */ /* 0x000fe200078efcff */
[----:B------:R0:W-:Y:S01]  /*2f70*/  @P1 STG.E.U16 desc[UR26][R2.64], R19 ;  /* 0x0000001302001986 */ /* 0x0001e2000c10151a */
[----:B------:R-:W-:Y:S01]  /*2f80*/  LEA R6, P1, R7, R14, 0x1 ;  /* 0x0000000e07067211 */ /* 0x000fe200078208ff */
[----:B------:R-:W-:Y:S01]  /*2f90*/  IMAD R21, R0, 0x4, R15 ;  /* 0x0000000400157824 */ /* 0x000fe200078e020f */
[----:B------:R-:W-:Y:S01]  /*2fa0*/  LOP3.LUT R13, R13, 0x3c, RZ, 0xfc, !PT ;  /* 0x0000003c0d0d7812 */ /* 0x000fe200078efcff */
[----:B------:R-:W-:Y:S01]  /*2fb0*/  @P5 STG.E.U16 desc[UR26][R4.64], R9 ;  /* 0x0000000904005986 */ /* 0x000fe2000c10151a */
[----:B------:R-:W-:-:S02]  /*2fc0*/  LEA.HI.X.SX32 R7, R7, R12, 0x1, P1 ;  /* 0x0000000c07077211 */ /* 0x000fc400008f0eff */
[----:B------:R-:W-:Y:S02]  /*2fd0*/  LEA R18, P1, R15, R14, 0x1 ;  /* 0x0000000e0f127211 */ /* 0x000fe400078208ff */
[----:B------:R-:W-:Y:S02]  /*2fe0*/  LEA.HI.X.SX32 R17, R17, R12, 0x1, P6 ;  /* 0x0000000c11117211 */ /* 0x000fe400030f0eff */
[----:B------:R-:W-:Y:S01]  /*2ff0*/  LEA R20, P6, R21, R14, 0x1 ;  /* 0x0000000e15147211 */ /* 0x000fe200078c08ff */
[----:B0-----:R-:W-:Y:S01]  /*3000*/  IMAD R3, R0, 0x4, R21 ;  /* 0x0000000400037824 */ /* 0x001fe200078e0215 */
[----:B------:R-:W-:Y:S02]  /*3010*/  LEA.HI.X.SX32 R19, R15, R12, 0x1, P1 ;  /* 0x0000000c0f137211 */ /* 0x000fe400008f0eff */
[----:B------:R-:W-:Y:S02]  /*3020*/  ISETP.LT.AND P1, PT, R8, UR11, !P0 ;  /* 0x0000000b08007c0c */ /* 0x000fe4000c721270 */
[----:B------:R-:W-:-:S02]  /*3030*/  ISETP.LT.AND P0, PT, R13, UR11, !P0 ;  /* 0x0000000b0d007c0c */ /* 0x000fc4000c701270 */
[----:B------:R-:W-:Y:S02]  /*3040*/  PRMT R0, R9, 0x7632, R0 ;  /* 0x0000763209007816 */ /* 0x000fe40000000000 */
[----:B------:R-:W-:Y:S02]  /*3050*/  LEA.HI.X.SX32 R21, R21, R12, 0x1, P6 ;  /* 0x0000000c15157211 */ /* 0x000fe400030f0eff */
[C---:B------:R-:W-:Y:S01]  /*3060*/  LEA R14, P6, R3.reuse, R14, 0x1 ;  /* 0x0000000e030e7211 */ /* 0x040fe200078c08ff */
[----:B------:R0:W-:Y:S01]  /*3070*/  @P4 STG.E.U16 desc[UR26][R6.64], R0 ;  /* 0x0000000006004986 */ /* 0x0001e2000c10151a */
[----:B------:R-:W-:Y:S02]  /*3080*/  PRMT R2, R10, 0x7632, R2 ;  /* 0x000076320a027816 */ /* 0x000fe40000000002 */
[----:B------:R-:W-:Y:S01]  /*3090*/  LEA.HI.X.SX32 R15, R3, R12, 0x1, P6 ;  /* 0x0000000c030f7211 */ /* 0x000fe200030f0eff */
[----:B------:R1:W-:Y:S04]  /*30a0*/  @P3 STG.E.U16 desc[UR26][R16.64], R10 ;  /* 0x0000000a10003986 */ /* 0x0003e8000c10151a */
[----:B------:R1:W-:Y:S01]  /*30b0*/  @P2 STG.E.U16 desc[UR26][R18.64], R2 ;  /* 0x0000000212002986 */ /* 0x0003e2000c10151a */
[----:B0-----:R-:W-:-:S03]  /*30c0*/  PRMT R7, R11, 0x7632, R7 ;  /* 0x000076320b077816 */ /* 0x001fc60000000007 */
[----:B------:R1:W-:Y:S04]  /*30d0*/  @P1 STG.E.U16 desc[UR26][R20.64], R11 ;  /* 0x0000000b14001986 */ /* 0x0003e8000c10151a */
[----:B------:R1:W-:Y:S01]  /*30e0*/  @P0 STG.E.U16 desc[UR26][R14.64], R7 ;  /* 0x000000070e000986 */ /* 0x0003e2000c10151a */
[----:B------:R-:W-:Y:S06]  /*30f0*/  BAR.SYNC.DEFER_BLOCKING 0x0 ;  /* 0x0000000000007b1d */ /* 0x000fec0000010000 */
[----:B------:R-:W-:Y:S05]  /*3100*/  BRA.U UP0, `(.L_x_13) ;  /* 0x0000000100a07547 */ /* 0x000fea000b800000 */
[----:B------:R-:W0:Y:S01]  /*3110*/  S2UR UR5, SR_CgaCtaId ;  /* 0x00000000000579c3 */ /* 0x000e220000008800 */
[----:B------:R-:W-:Y:S01]  /*3120*/  NOP ;  /* 0x0000000000007918 */ /* 0x000fe20000000000 */
[----:B------:R-:W-:Y:S01]  /*3130*/  UMOV UR4, 0x50 ;  /* 0x0000005000047882 */ /* 0x000fe20000000000 */
[----:B------:R-:W-:Y:S02]  /*3140*/  IMAD.U32 R0, RZ, RZ, UR12 ;  /* 0x0000000cff007e24 */ /* 0x000fe4000f8e00ff */
[----:B------:R-:W-:Y:S02]  /*3150*/  IMAD.MOV.U32 R3, RZ, RZ, 0x3 ;  /* 0x00000003ff037424 */ /* 0x000fe400078e00ff */
[----:B-1----:R-:W-:Y:S01]  /*3160*/  IMAD.MOV.U32 R7, RZ, RZ, 0x1 ;  /* 0x00000001ff077424 */ /* 0x002fe200078e00ff */
[----:B------:R-:W-:-:S04]  /*3170*/  LOP3.LUT R0, R0, 0xffff, RZ, 0xc0, !PT ;  /* 0x0000ffff00007812 */ /* 0x000fc800078ec0ff */
[----:B------:R-:W-:-:S05]  /*3180*/  SHF.R.U32.HI R0, RZ, 0x5, R0 ;  /* 0x00000005ff007819 */ /* 0x000fca0000011600 */
[----:B------:R-:W-:Y:S01]  /*3190*/  VIADD R2, R0, 0x10 ;  /* 0x0000001000027836 */ /* 0x000fe20000000000 */
[----:B------:R-:W-:Y:S01]  /*31a0*/  SHF.L.U32 R0, R3, R0, RZ ;  /* 0x0000000003007219 */ /* 0x000fe200000006ff */
[----:B0-----:R-:W-:-:S03]  /*31b0*/  ULEA UR6, UR5, UR4, 0x18 ;  /* 0x0000000405067291 */ /* 0x001fc6000f8ec0ff */
[----:B------:R-:W-:-:S04]  /*31c0*/  SHF.L.U32 R3, R7, R2, RZ ;  /* 0x0000000207037219 */ /* 0x000fc800000006ff */
[----:B------:R-:W-:Y:S02]  /*31d0*/  LOP3.LUT R0, R3, R0, RZ, 0xfc, !PT ;  /* 0x0000000003007212 */ /* 0x000fe400078efcff */
[----:B------:R-:W0:Y:S02]  /*31e0*/  LDS R5, [UR6] ;  /* 0x00000006ff057984 */ /* 0x000e240008000800 */
[C---:B------:R-:W-:Y:S02]  /*31f0*/  LOP3.LUT R2, R0.reuse, 0xffff, RZ, 0xc0, !PT ;  /* 0x0000ffff00027812 */ /* 0x040fe400078ec0ff */
[----:B0-----:R-:W-:-:S04]  /*3200*/  LOP3.LUT R3, R0, 0xffff, R5, 0x80, !PT ;  /* 0x0000ffff00037812 */ /* 0x001fc800078e8005 */
[----:B------:R-:W-:-:S13]  /*3210*/  ISETP.NE.AND P0, PT, R3, R2, PT ;  /* 0x000000020300720c */ /* 0x000fda0003f05270 */
[----:B------:R-:W-:Y:S05]  /*3220*/  @P0 BRA `(.L_x_14) ;  /* 0x0000000000500947 */ /* 0x000fea0003800000 */
[----:B------:R-:W-:Y:S02]  /*3230*/  SHF.R.U32.HI R5, RZ, 0x10, R5 ;  /* 0x00000010ff057819 */ /* 0x000fe40000011605 */
[----:B------:R-:W-:-:S04]  /*3240*/  SHF.R.U32.HI R2, RZ, 0x10, R0 ;  /* 0x00000010ff027819 */ /* 0x000fc80000011600 */
[----:B------:R-:W-:-:S04]  /*3250*/  LOP3.LUT R5, R5, R2, RZ, 0xc0, !PT ;  /* 0x0000000205057212 */ /* 0x000fc800078ec0ff */
[----:B------:R-:W-:-:S13]  /*3260*/  ISETP.NE.AND P0, PT, R5, R2, PT ;  /* 0x000000020500720c */ /* 0x000fda0003f05270 */
[----:B------:R-:W-:Y:S05]  /*3270*/  @P0 BRA `(.L_x_15) ;  /* 0x0000000000300947 */ /* 0x000fea0003800000 */
[----:B------:R-:W-:Y:S01]  /*3280*/  R2UR UR4, R0 ;  /* 0x00000000000472ca */ /* 0x000fe200000e0000 */
[----:B------:R-:W-:Y:S01]  /*3290*/  VOTEU.ANY UR5, UPT, PT ;  /* 0x0000000000057886 */ /* 0x000fe200038e0100 */
[----:B------:R-:W0:Y:S01]  /*32a0*/  S2R R0, SR_LANEID ;  /* 0x0000000000007919 */ /* 0x000e220000000000 */
[----:B------:R-:W-:-:S10]  /*32b0*/  UFLO.U32 UR5, UR5 ;  /* 0x00000005000572bd */ /* 0x000fd400080e0000 */
[----:B------:R-:W-:-:S06]  /*32c0*/  ULOP3.LUT UR4, URZ, UR4, URZ, 0x33, !UPT ;  /* 0x00000004ff047292 */ /* 0x000fcc000f8e33ff */
[----:B------:R-:W-:-:S04]  /*32d0*/  IMAD.U32 R2, RZ, RZ, UR4 ;  /* 0x00000004ff027e24 */ /* 0x000fc8000f8e00ff */
[----:B------:R-:W1:Y:S02]  /*32e0*/  REDUX UR7, R2 ;  /* 0x00000000020773c4 */ /* 0x000e640000000000 */
[----:B------:R2:W-:Y:S01]  /*32f0*/  UTCATOMSWS.AND URZ, UR4 ;  /* 0x0000000400ff79e3 */ /* 0x0005e20008000000 */
[----:B0-----:R-:W-:Y:S01]  /*3300*/  ISETP.EQ.U32.AND P0, PT, R0, UR5, PT ;  /* 0x0000000500007c0c */ /* 0x001fe2000bf02070 */
[----:B-1----:R-:W-:-:S12]  /*3310*/  IMAD.U32 R0, RZ, RZ, UR7 ;  /* 0x00000007ff007e24 */ /* 0x002fd8000f8e00ff */
[----:B------:R2:W-:Y:S01]  /*3320*/  @P0 ATOMS.AND RZ, [UR6], R0 ;  /* 0x00000000ffff098c */ /* 0x0005e2000a800006 */
[----:B------:R-:W-:Y:S05]  /*3330*/  BRA `(.L_x_13) ;  /* 0x0000000000147947 */ /* 0x000fea0003800000 */
.L_x_15:
[----:B------:R-:W-:-:S07]  /*3340*/  MOV R2, 0x3360 ;  /* 0x0000336000027802 */ /* 0x000fce0000000f00 */
[----:B------:R-:W-:Y:S05]  /*3350*/  CALL.REL.NOINC `($__internal_0_$__cuda_sm10x_tcgen05_guardrail_trap_col_being_dealloced_not_returned_by_alloc) ;  /* 0x00000000002c7944 */ /* 0x000fea0003c00000 */
[----:B------:R-:W-:Y:S05]  /*3360*/  BRA `(.L_x_13) ;  /* 0x0000000000087947 */ /* 0x000fea0003800000 */
.L_x_14:
[----:B------:R-:W-:-:S07]  /*3370*/  MOV R2, 0x3390 ;  /* 0x0000339000027802 */ /* 0x000fce0000000f00 */
[----:B------:R-:W-:Y:S05]  /*3380*/  CALL.REL.NOINC `($__internal_2_$__cuda_sm10x_tcgen05_guardrail_trap_unallocated_columns_being_dealloced) ;  /* 0x0000000000387944 */ /* 0x000fea0003c00000 */
.L_x_13:
[----:B------:R-:W-:Y:S01]  /*3390*/  NOP ;  /* 0x0000000000007918 */ /* 0x000fe20000000000 */
[----:B--2---:R-:W-:Y:S05]  /*33a0*/  EXIT ;  /* 0x000000000000794d */ /* 0x004fea0003800000 */
.L_x_8:
[----:B------:R-:W0:Y:S02]  /*33b0*/  SYNCS.PHASECHK.TRANS64.TRYWAIT P4, [UR15], R40 ;  /* 0x00000028ff0075a7 */ /* 0x000e24000808110f */
[----:B0-----:R-:W-:Y:S05]  /*33c0*/  @!P4 BRA `(.L_x_8) ;  /* 0xfffffffc00f8c947 */ /* 0x001fea000383ffff */
[----:B------:R-:W-:Y:S05]  /*33d0*/  BRA `(.L_x_16) ;  /* 0xffffffec00387947 */ /* 0x000fea000383ffff */
.L_x_12:
[----:B------:R-:W1:Y:S02]  /*33e0*/  SYNCS.PHASECHK.TRANS64.TRYWAIT P0, [UR15], R4 ;  /* 0x00000004ff0075a7 */ /* 0x000e64000800110f */
[----:B-1----:R-:W-:Y:S05]  /*33f0*/  @!P0 BRA `(.L_x_12) ;  /* 0xfffffffc00f88947 */ /* 0x002fea000383ffff */
[----:B------:R-:W-:Y:S05]  /*3400*/  BRA `(.L_x_11) ;  /* 0xfffffff000e47947 */ /* 0x000fea000383ffff */
        .weak           $__internal_0_$__cuda_sm10x_tcgen05_guardrail_trap_col_being_dealloced_not_returned_by_alloc
        .type           $__internal_0_$__cuda_sm10x_tcgen05_guardrail_trap_col_being_dealloced_not_returned_by_alloc,@function
        .size           $__internal_0_$__cuda_sm10x_tcgen05_guardrail_trap_col_being_dealloced_not_returned_by_alloc,($__internal_1_$__cuda_sm10x_tcgen05_guardrail_trap_phase_invalid_during_alloc - $__internal_0_$__cuda_sm10x_tcgen05_guardrail_trap_col_being_dealloced_not_returned_by_alloc)
$__internal_0_$__cuda_sm10x_tcgen05_guardrail_trap_col_being_dealloced_not_returned_by_alloc:
[----:B------:R-:W-:Y:S05]  /*3410*/  BPT.TRAP 0x1 ;  /* 0x000000040000795c */ /* 0x000fea0000300000 */
[----:B------:R-:W-:-:S04]  /*3420*/  IMAD.MOV.U32 R3, RZ, RZ, 0x0 ;  /* 0x00000000ff037424 */ /* 0x000fc800078e00ff */
[----:B------:R-:W-:Y:S05]  /*3430*/  RET.REL.NODEC R2 `(matmul_kernel) ;  /* 0xffffffc802f07950 */ /* 0x000fea0003c3ffff */
        .weak           $__internal_1_$__cuda_sm10x_tcgen05_guardrail_trap_phase_invalid_during_alloc
        .type           $__internal_1_$__cuda_sm10x_tcgen05_guardrail_trap_phase_invalid_during_alloc,@function
        .size           $__internal_1_$__cuda_sm10x_tcgen05_guardrail_trap_phase_invalid_during_alloc,($__internal_2_$__cuda_sm10x_tcgen05_guardrail_trap_unallocated_columns_being_dealloced - $__internal_1_$__cuda_sm10x_tcgen05_guardrail_trap_phase_invalid_during_alloc)
$__internal_1_$__cuda_sm10x_tcgen05_guardrail_trap_phase_invalid_during_alloc:
[----:B------:R-:W-:Y:S05]  /*3440*/  BPT.TRAP 0x1 ;  /* 0x000000040000795c */ /* 0x000fea0000300000 */
[----:B------:R-:W-:-:S04]  /*3450*/  IMAD.MOV.U32 R3, RZ, RZ, 0x0 ;  /* 0x00000000ff037424 */ /* 0x000fc800078e00ff */
[----:B------:R-:W-:Y:S05]  /*3460*/  RET.REL.NODEC R2 `(matmul_kernel) ;  /* 0xffffffc802e47950 */ /* 0x000fea0003c3ffff */
        .weak           $__internal_2_$__cuda_sm10x_tcgen05_guardrail_trap_unallocated_columns_being_dealloced
        .type           $__internal_2_$__cuda_sm10x_tcgen05_guardrail_trap_unallocated_columns_being_dealloced,@function
        .size           $__internal_2_$__cuda_sm10x_tcgen05_guardrail_trap_unallocated_columns_being_dealloced,(.L_x_20 - $__internal_2_$__cuda_sm10x_tcgen05_guardrail_trap_unallocated_columns_being_dealloced)
$__internal_2_$__cuda_sm10x_tcgen05_guardrail_trap_unallocated_columns_being_dealloced:
[----:B------:R-:W-:Y:S05]  /*3470*/  BPT.TRAP 0x1 ;  /* 0x000000040000795c */ /* 0x000fea0000300000 */
[----:B------:R-:W-:-:S04]  /*3480*/  IMAD.MOV.U32 R3, RZ, RZ, 0x0 ;  /* 0x00000000ff037424 */ /* 0x000fc800078e00ff */
[----:B------:R-:W-:Y:S05]  /*3490*/  RET.REL.NODEC R2 `(matmul_kernel) ;  /* 0xffffffc802d87950 */ /* 0x000fea0003c3ffff */
.L_x_17:
[----:B------:R-:W-:-:S00]  /*34a0*/  BRA `(.L_x_17) ;  /* 0xfffffffc00fc7947 */ /* 0x000fc0000383ffff */
[----:B------:R-:W-:-:S00]  /*34b0*/  NOP ;  /* 0x0000000000007918 */ /* 0x000fc00000000000 */
        /* <DEDUP_REMOVED lines=12> */
.L_x_20:


//--------------------- .nv.shared.matmul_kernel  --------------------------
	.section	.nv.shared.matmul_kernel,"aw",@nobits
	.sectionflags	@""
	.align	16
	.zero		1024


//--------------------- .nv.shared.reserved.0     --------------------------
	.section	.nv.shared.reserved.0,"aw",@nobits
	.align	8
	.weak		__nv_reservedSMEM_offset_0_alias
	.size		__nv_reservedSMEM_offset_0_alias, 0, 64
	.other		__nv_reservedSMEM_offset_0_alias,@"STO_CUDA_RESERVED_SHARED STV_DEFAULT"
__nv_reservedSMEM_offset_0_alias:
	.zero		0
.nv.shared.reserved.0:
	.zero		64
	.weak		__nv_reservedSMEM_allocation_phase
	.type		__nv_reservedSMEM_allocation_phase,@object
	.size		__nv_reservedSMEM_allocation_phase,(.L_0 - __nv_reservedSMEM_allocation_phase)
__nv_reservedSMEM_allocation_phase:
	.zero		1
.L_0:
	.zero		7
	.weak		__nv_reservedSMEM_devtool_atexit_pc
	.type		__nv_reservedSMEM_devtool_atexit_pc,@object
	.size		__nv_reservedSMEM_devtool_atexit_pc,(__nv_reservedSMEM_allocation_mask - __nv_reservedSMEM_devtool_atexit_pc)
__nv_reservedSMEM_devtool_atexit_pc:
	.zero		8
	.weak		__nv_reservedSMEM_allocation_mask
	.type		__nv_reservedSMEM_allocation_mask,@object
	.size		__nv_reservedSMEM_allocation_mask,(.L_2 - __nv_reservedSMEM_allocation_mask)
__nv_reservedSMEM_allocation_mask:
	.zero		4
.L_2:


//--------------------- .nv.constant0.matmul_kernel --------------------------
	.section	.nv.constant0.matmul_kernel,"a",@progbits
	.sectionflags	@""
	.align	4
.nv.constant0.matmul_kernel:
	.zero		976


//--------------------- SYMBOLS --------------------------

	.type		.nv.reservedSmem.offset0,@object
	.size		.nv.reservedSmem.offset0,0x4
	.type		.nv.reservedSmem.cap,@object
	.size		.nv.reservedSmem.cap,0x4
